//
// Generated by NVIDIA NVVM Compiler
//
// Compiler Build ID: CL-36424714
// Cuda compilation tools, release 13.0, V13.0.88
// Based on NVVM 20.0.0
//

.version 9.0
.target sm_100
.address_size 64

	// .globl	_Z9addKernelPKsS0_Ps
.func  (.param .b64 func_retval0) __internal_accurate_pow
(
	.param .b64 __internal_accurate_pow_param_0,
	.param .b64 __internal_accurate_pow_param_1
)
;

.visible .entry _Z9addKernelPKsS0_Ps(
	.param .u64 .ptr .align 1 _Z9addKernelPKsS0_Ps_param_0,
	.param .u64 .ptr .align 1 _Z9addKernelPKsS0_Ps_param_1,
	.param .u64 .ptr .align 1 _Z9addKernelPKsS0_Ps_param_2
)
{
	.reg .b16 	%rs<4>;
	.reg .b64 	%rd<7>;

	ld.param.u64 	%rd1, [_Z9addKernelPKsS0_Ps_param_0];
	ld.param.u64 	%rd2, [_Z9addKernelPKsS0_Ps_param_1];
	ld.param.u64 	%rd3, [_Z9addKernelPKsS0_Ps_param_2];
	cvta.to.global.u64 	%rd4, %rd3;
	cvta.to.global.u64 	%rd5, %rd2;
	cvta.to.global.u64 	%rd6, %rd1;
	ld.global.u16 	%rs1, [%rd6];
	ld.global.u16 	%rs2, [%rd5];
	add.s16 	%rs3, %rs2, %rs1;
	st.global.u16 	[%rd4], %rs3;
	ret;

}
	// .globl	_Z9subKernelPKsS0_Ps
.visible .entry _Z9subKernelPKsS0_Ps(
	.param .u64 .ptr .align 1 _Z9subKernelPKsS0_Ps_param_0,
	.param .u64 .ptr .align 1 _Z9subKernelPKsS0_Ps_param_1,
	.param .u64 .ptr .align 1 _Z9subKernelPKsS0_Ps_param_2
)
{
	.reg .b16 	%rs<4>;
	.reg .b64 	%rd<7>;

	ld.param.u64 	%rd1, [_Z9subKernelPKsS0_Ps_param_0];
	ld.param.u64 	%rd2, [_Z9subKernelPKsS0_Ps_param_1];
	ld.param.u64 	%rd3, [_Z9subKernelPKsS0_Ps_param_2];
	cvta.to.global.u64 	%rd4, %rd3;
	cvta.to.global.u64 	%rd5, %rd2;
	cvta.to.global.u64 	%rd6, %rd1;
	ld.global.u16 	%rs1, [%rd6];
	ld.global.u16 	%rs2, [%rd5];
	sub.s16 	%rs3, %rs1, %rs2;
	st.global.u16 	[%rd4], %rs3;
	ret;

}
	// .globl	_Z9mulKernelPKsS0_Ps
.visible .entry _Z9mulKernelPKsS0_Ps(
	.param .u64 .ptr .align 1 _Z9mulKernelPKsS0_Ps_param_0,
	.param .u64 .ptr .align 1 _Z9mulKernelPKsS0_Ps_param_1,
	.param .u64 .ptr .align 1 _Z9mulKernelPKsS0_Ps_param_2
)
{
	.reg .b16 	%rs<4>;
	.reg .b64 	%rd<7>;

	ld.param.u64 	%rd1, [_Z9mulKernelPKsS0_Ps_param_0];
	ld.param.u64 	%rd2, [_Z9mulKernelPKsS0_Ps_param_1];
	ld.param.u64 	%rd3, [_Z9mulKernelPKsS0_Ps_param_2];
	cvta.to.global.u64 	%rd4, %rd3;
	cvta.to.global.u64 	%rd5, %rd2;
	cvta.to.global.u64 	%rd6, %rd1;
	ld.global.u16 	%rs1, [%rd6];
	ld.global.u16 	%rs2, [%rd5];
	mul.lo.s16 	%rs3, %rs2, %rs1;
	st.global.u16 	[%rd4], %rs3;
	ret;

}
	// .globl	_Z10tdivKernelPKsS0_Ps
.visible .entry _Z10tdivKernelPKsS0_Ps(
	.param .u64 .ptr .align 1 _Z10tdivKernelPKsS0_Ps_param_0,
	.param .u64 .ptr .align 1 _Z10tdivKernelPKsS0_Ps_param_1,
	.param .u64 .ptr .align 1 _Z10tdivKernelPKsS0_Ps_param_2
)
{
	.reg .b32 	%r<4>;
	.reg .b64 	%rd<7>;

	ld.param.u64 	%rd1, [_Z10tdivKernelPKsS0_Ps_param_0];
	ld.param.u64 	%rd2, [_Z10tdivKernelPKsS0_Ps_param_1];
	ld.param.u64 	%rd3, [_Z10tdivKernelPKsS0_Ps_param_2];
	cvta.to.global.u64 	%rd4, %rd3;
	cvta.to.global.u64 	%rd5, %rd2;
	cvta.to.global.u64 	%rd6, %rd1;
	ld.global.s16 	%r1, [%rd6];
	ld.global.s16 	%r2, [%rd5];
	div.s32 	%r3, %r1, %r2;
	st.global.u16 	[%rd4], %r3;
	ret;

}
	// .globl	_Z10fdivKernelPKsS0_Ps
.visible .entry _Z10fdivKernelPKsS0_Ps(
	.param .u64 .ptr .align 1 _Z10fdivKernelPKsS0_Ps_param_0,
	.param .u64 .ptr .align 1 _Z10fdivKernelPKsS0_Ps_param_1,
	.param .u64 .ptr .align 1 _Z10fdivKernelPKsS0_Ps_param_2
)
{
	.reg .b32 	%r<4>;
	.reg .b64 	%rd<7>;

	ld.param.u64 	%rd1, [_Z10fdivKernelPKsS0_Ps_param_0];
	ld.param.u64 	%rd2, [_Z10fdivKernelPKsS0_Ps_param_1];
	ld.param.u64 	%rd3, [_Z10fdivKernelPKsS0_Ps_param_2];
	cvta.to.global.u64 	%rd4, %rd3;
	cvta.to.global.u64 	%rd5, %rd2;
	cvta.to.global.u64 	%rd6, %rd1;
	ld.global.s16 	%r1, [%rd6];
	ld.global.s16 	%r2, [%rd5];
	div.s32 	%r3, %r1, %r2;
	st.global.u16 	[%rd4], %r3;
	ret;

}
	// .globl	_Z9modKernelPKsS0_Ps
.visible .entry _Z9modKernelPKsS0_Ps(
	.param .u64 .ptr .align 1 _Z9modKernelPKsS0_Ps_param_0,
	.param .u64 .ptr .align 1 _Z9modKernelPKsS0_Ps_param_1,
	.param .u64 .ptr .align 1 _Z9modKernelPKsS0_Ps_param_2
)
{
	.reg .b32 	%r<4>;
	.reg .b64 	%rd<7>;

	ld.param.u64 	%rd1, [_Z9modKernelPKsS0_Ps_param_0];
	ld.param.u64 	%rd2, [_Z9modKernelPKsS0_Ps_param_1];
	ld.param.u64 	%rd3, [_Z9modKernelPKsS0_Ps_param_2];
	cvta.to.global.u64 	%rd4, %rd3;
	cvta.to.global.u64 	%rd5, %rd2;
	cvta.to.global.u64 	%rd6, %rd1;
	ld.global.s16 	%r1, [%rd6];
	ld.global.s16 	%r2, [%rd5];
	rem.s32 	%r3, %r1, %r2;
	st.global.u16 	[%rd4], %r3;
	ret;

}
	// .globl	_Z9powKernelPKsS0_Ps
.visible .entry _Z9powKernelPKsS0_Ps(
	.param .u64 .ptr .align 1 _Z9powKernelPKsS0_Ps_param_0,
	.param .u64 .ptr .align 1 _Z9powKernelPKsS0_Ps_param_1,
	.param .u64 .ptr .align 1 _Z9powKernelPKsS0_Ps_param_2
)
{
	.reg .pred 	%p<9>;
	.reg .b16 	%rs<3>;
	.reg .b32 	%r<12>;
	.reg .b64 	%rd<10>;
	.reg .b64 	%fd<15>;

	ld.param.u64 	%rd3, [_Z9powKernelPKsS0_Ps_param_0];
	ld.param.u64 	%rd4, [_Z9powKernelPKsS0_Ps_param_1];
	ld.param.u64 	%rd2, [_Z9powKernelPKsS0_Ps_param_2];
	cvta.to.global.u64 	%rd5, %rd4;
	cvta.to.global.u64 	%rd6, %rd3;
	ld.global.u16 	%rs1, [%rd6];
	ld.global.u16 	%rs2, [%rd5];
	cvt.rn.f64.s16 	%fd5, %rs1;
	cvt.rn.f64.s16 	%fd1, %rs2;
	{
	.reg .b32 %temp; 
	mov.b64 	{%temp, %r1}, %fd5;
	}
	{
	.reg .b32 %temp; 
	mov.b64 	{%temp, %r2}, %fd1;
	}
	shr.u32 	%r3, %r2, 20;
	and.b32  	%r4, %r3, 2047;
	add.s32 	%r5, %r4, -1012;
	mov.b64 	%rd7, %fd1;
	shl.b64 	%rd8, %rd7, %r5;
	setp.eq.s64 	%p1, %rd8, -9223372036854775808;
	abs.f64 	%fd6, %fd5;
	{ // callseq 0, 0
	.param .b64 param0;
	st.param.f64 	[param0], %fd6;
	.param .b64 param1;
	st.param.f64 	[param1], %fd1;
	.param .b64 retval0;
	call.uni (retval0), 
	__internal_accurate_pow, 
	(
	param0, 
	param1
	);
	ld.param.f64 	%fd7, [retval0];
	} // callseq 0
	setp.lt.s32 	%p2, %r1, 0;
	neg.f64 	%fd9, %fd7;
	selp.f64 	%fd10, %fd9, %fd7, %p1;
	selp.f64 	%fd14, %fd10, %fd7, %p2;
	setp.ne.s16 	%p3, %rs1, 0;
	@%p3 bra 	$L__BB6_2;
	setp.eq.s64 	%p4, %rd8, -9223372036854775808;
	abs.f64 	%fd11, %fd1;
	setp.neu.f64 	%p5, %fd11, 0d3FE0000000000000;
	selp.b32 	%r6, %r1, 0, %p4;
	selp.b32 	%r7, %r6, 0, %p5;
	setp.lt.s32 	%p6, %r2, 0;
	or.b32  	%r8, %r7, 2146435072;
	selp.b32 	%r9, %r8, %r7, %p6;
	mov.b32 	%r10, 0;
	mov.b64 	%fd14, {%r10, %r9};
$L__BB6_2:
	cvta.to.global.u64 	%rd9, %rd2;
	setp.eq.s16 	%p7, %rs1, 1;
	setp.eq.s16 	%p8, %rs2, 0;
	selp.f64 	%fd12, 0d3FF0000000000000, %fd14, %p8;
	selp.f64 	%fd13, 0d3FF0000000000000, %fd12, %p7;
	cvt.rzi.s32.f64 	%r11, %fd13;
	st.global.u16 	[%rd9], %r11;
	ret;

}
	// .globl	_Z9absKernelPKsPs
.visible .entry _Z9absKernelPKsPs(
	.param .u64 .ptr .align 1 _Z9absKernelPKsPs_param_0,
	.param .u64 .ptr .align 1 _Z9absKernelPKsPs_param_1
)
{
	.reg .b16 	%rs<3>;
	.reg .b64 	%rd<5>;

	ld.param.u64 	%rd1, [_Z9absKernelPKsPs_param_0];
	ld.param.u64 	%rd2, [_Z9absKernelPKsPs_param_1];
	cvta.to.global.u64 	%rd3, %rd1;
	ld.global.u16 	%rs1, [%rd3];
	abs.s16 	%rs2, %rs1;
	cvta.to.global.u64 	%rd4, %rd2;
	st.global.u16 	[%rd4], %rs2;
	ret;

}
	// .globl	_Z9negKernelPKsPs
.visible .entry _Z9negKernelPKsPs(
	.param .u64 .ptr .align 1 _Z9negKernelPKsPs_param_0,
	.param .u64 .ptr .align 1 _Z9negKernelPKsPs_param_1
)
{
	.reg .b16 	%rs<3>;
	.reg .b64 	%rd<5>;

	ld.param.u64 	%rd1, [_Z9negKernelPKsPs_param_0];
	ld.param.u64 	%rd2, [_Z9negKernelPKsPs_param_1];
	cvta.to.global.u64 	%rd3, %rd2;
	cvta.to.global.u64 	%rd4, %rd1;
	ld.global.u16 	%rs1, [%rd4];
	neg.s16 	%rs2, %rs1;
	st.global.u16 	[%rd3], %rs2;
	ret;

}
	// .globl	_Z9posKernelPKsPs
.visible .entry _Z9posKernelPKsPs(
	.param .u64 .ptr .align 1 _Z9posKernelPKsPs_param_0,
	.param .u64 .ptr .align 1 _Z9posKernelPKsPs_param_1
)
{
	.reg .b16 	%rs<2>;
	.reg .b64 	%rd<5>;

	ld.param.u64 	%rd1, [_Z9posKernelPKsPs_param_0];
	ld.param.u64 	%rd2, [_Z9posKernelPKsPs_param_1];
	cvta.to.global.u64 	%rd3, %rd2;
	cvta.to.global.u64 	%rd4, %rd1;
	ld.global.u16 	%rs1, [%rd4];
	st.global.u16 	[%rd3], %rs1;
	ret;

}
	// .globl	_Z8eqKernelPKsS0_Ps
.visible .entry _Z8eqKernelPKsS0_Ps(
	.param .u64 .ptr .align 1 _Z8eqKernelPKsS0_Ps_param_0,
	.param .u64 .ptr .align 1 _Z8eqKernelPKsS0_Ps_param_1,
	.param .u64 .ptr .align 1 _Z8eqKernelPKsS0_Ps_param_2
)
{
	.reg .pred 	%p<2>;
	.reg .b16 	%rs<4>;
	.reg .b64 	%rd<7>;

	ld.param.u64 	%rd1, [_Z8eqKernelPKsS0_Ps_param_0];
	ld.param.u64 	%rd2, [_Z8eqKernelPKsS0_Ps_param_1];
	ld.param.u64 	%rd3, [_Z8eqKernelPKsS0_Ps_param_2];
	cvta.to.global.u64 	%rd4, %rd3;
	cvta.to.global.u64 	%rd5, %rd2;
	cvta.to.global.u64 	%rd6, %rd1;
	ld.global.u16 	%rs1, [%rd6];
	ld.global.u16 	%rs2, [%rd5];
	setp.eq.s16 	%p1, %rs1, %rs2;
	selp.u16 	%rs3, 1, 0, %p1;
	st.global.u16 	[%rd4], %rs3;
	ret;

}
	// .globl	_Z8neKernelPKsS0_Ps
.visible .entry _Z8neKernelPKsS0_Ps(
	.param .u64 .ptr .align 1 _Z8neKernelPKsS0_Ps_param_0,
	.param .u64 .ptr .align 1 _Z8neKernelPKsS0_Ps_param_1,
	.param .u64 .ptr .align 1 _Z8neKernelPKsS0_Ps_param_2
)
{
	.reg .pred 	%p<2>;
	.reg .b16 	%rs<4>;
	.reg .b64 	%rd<7>;

	ld.param.u64 	%rd1, [_Z8neKernelPKsS0_Ps_param_0];
	ld.param.u64 	%rd2, [_Z8neKernelPKsS0_Ps_param_1];
	ld.param.u64 	%rd3, [_Z8neKernelPKsS0_Ps_param_2];
	cvta.to.global.u64 	%rd4, %rd3;
	cvta.to.global.u64 	%rd5, %rd2;
	cvta.to.global.u64 	%rd6, %rd1;
	ld.global.u16 	%rs1, [%rd6];
	ld.global.u16 	%rs2, [%rd5];
	setp.ne.s16 	%p1, %rs1, %rs2;
	selp.u16 	%rs3, 1, 0, %p1;
	st.global.u16 	[%rd4], %rs3;
	ret;

}
	// .globl	_Z8gtKernelPKsS0_Ps
.visible .entry _Z8gtKernelPKsS0_Ps(
	.param .u64 .ptr .align 1 _Z8gtKernelPKsS0_Ps_param_0,
	.param .u64 .ptr .align 1 _Z8gtKernelPKsS0_Ps_param_1,
	.param .u64 .ptr .align 1 _Z8gtKernelPKsS0_Ps_param_2
)
{
	.reg .pred 	%p<2>;
	.reg .b16 	%rs<4>;
	.reg .b64 	%rd<7>;

	ld.param.u64 	%rd1, [_Z8gtKernelPKsS0_Ps_param_0];
	ld.param.u64 	%rd2, [_Z8gtKernelPKsS0_Ps_param_1];
	ld.param.u64 	%rd3, [_Z8gtKernelPKsS0_Ps_param_2];
	cvta.to.global.u64 	%rd4, %rd3;
	cvta.to.global.u64 	%rd5, %rd2;
	cvta.to.global.u64 	%rd6, %rd1;
	ld.global.u16 	%rs1, [%rd6];
	ld.global.u16 	%rs2, [%rd5];
	setp.gt.s16 	%p1, %rs1, %rs2;
	selp.u16 	%rs3, 1, 0, %p1;
	st.global.u16 	[%rd4], %rs3;
	ret;

}
	// .globl	_Z8geKernelPKsS0_Ps
.visible .entry _Z8geKernelPKsS0_Ps(
	.param .u64 .ptr .align 1 _Z8geKernelPKsS0_Ps_param_0,
	.param .u64 .ptr .align 1 _Z8geKernelPKsS0_Ps_param_1,
	.param .u64 .ptr .align 1 _Z8geKernelPKsS0_Ps_param_2
)
{
	.reg .pred 	%p<2>;
	.reg .b16 	%rs<4>;
	.reg .b64 	%rd<7>;

	ld.param.u64 	%rd1, [_Z8geKernelPKsS0_Ps_param_0];
	ld.param.u64 	%rd2, [_Z8geKernelPKsS0_Ps_param_1];
	ld.param.u64 	%rd3, [_Z8geKernelPKsS0_Ps_param_2];
	cvta.to.global.u64 	%rd4, %rd3;
	cvta.to.global.u64 	%rd5, %rd2;
	cvta.to.global.u64 	%rd6, %rd1;
	ld.global.u16 	%rs1, [%rd6];
	ld.global.u16 	%rs2, [%rd5];
	setp.ge.s16 	%p1, %rs1, %rs2;
	selp.u16 	%rs3, 1, 0, %p1;
	st.global.u16 	[%rd4], %rs3;
	ret;

}
	// .globl	_Z8ltKernelPKsS0_Ps
.visible .entry _Z8ltKernelPKsS0_Ps(
	.param .u64 .ptr .align 1 _Z8ltKernelPKsS0_Ps_param_0,
	.param .u64 .ptr .align 1 _Z8ltKernelPKsS0_Ps_param_1,
	.param .u64 .ptr .align 1 _Z8ltKernelPKsS0_Ps_param_2
)
{
	.reg .pred 	%p<2>;
	.reg .b16 	%rs<4>;
	.reg .b64 	%rd<7>;

	ld.param.u64 	%rd1, [_Z8ltKernelPKsS0_Ps_param_0];
	ld.param.u64 	%rd2, [_Z8ltKernelPKsS0_Ps_param_1];
	ld.param.u64 	%rd3, [_Z8ltKernelPKsS0_Ps_param_2];
	cvta.to.global.u64 	%rd4, %rd3;
	cvta.to.global.u64 	%rd5, %rd2;
	cvta.to.global.u64 	%rd6, %rd1;
	ld.global.u16 	%rs1, [%rd6];
	ld.global.u16 	%rs2, [%rd5];
	setp.lt.s16 	%p1, %rs1, %rs2;
	selp.u16 	%rs3, 1, 0, %p1;
	st.global.u16 	[%rd4], %rs3;
	ret;

}
	// .globl	_Z8leKernelPKsS0_Ps
.visible .entry _Z8leKernelPKsS0_Ps(
	.param .u64 .ptr .align 1 _Z8leKernelPKsS0_Ps_param_0,
	.param .u64 .ptr .align 1 _Z8leKernelPKsS0_Ps_param_1,
	.param .u64 .ptr .align 1 _Z8leKernelPKsS0_Ps_param_2
)
{
	.reg .pred 	%p<2>;
	.reg .b16 	%rs<4>;
	.reg .b64 	%rd<7>;

	ld.param.u64 	%rd1, [_Z8leKernelPKsS0_Ps_param_0];
	ld.param.u64 	%rd2, [_Z8leKernelPKsS0_Ps_param_1];
	ld.param.u64 	%rd3, [_Z8leKernelPKsS0_Ps_param_2];
	cvta.to.global.u64 	%rd4, %rd3;
	cvta.to.global.u64 	%rd5, %rd2;
	cvta.to.global.u64 	%rd6, %rd1;
	ld.global.u16 	%rs1, [%rd6];
	ld.global.u16 	%rs2, [%rd5];
	setp.le.s16 	%p1, %rs1, %rs2;
	selp.u16 	%rs3, 1, 0, %p1;
	st.global.u16 	[%rd4], %rs3;
	ret;

}
	// .globl	_Z9addKernelPKiS0_Pi
.visible .entry _Z9addKernelPKiS0_Pi(
	.param .u64 .ptr .align 1 _Z9addKernelPKiS0_Pi_param_0,
	.param .u64 .ptr .align 1 _Z9addKernelPKiS0_Pi_param_1,
	.param .u64 .ptr .align 1 _Z9addKernelPKiS0_Pi_param_2
)
{
	.reg .b32 	%r<4>;
	.reg .b64 	%rd<7>;

	ld.param.u64 	%rd1, [_Z9addKernelPKiS0_Pi_param_0];
	ld.param.u64 	%rd2, [_Z9addKernelPKiS0_Pi_param_1];
	ld.param.u64 	%rd3, [_Z9addKernelPKiS0_Pi_param_2];
	cvta.to.global.u64 	%rd4, %rd3;
	cvta.to.global.u64 	%rd5, %rd2;
	cvta.to.global.u64 	%rd6, %rd1;
	ld.global.u32 	%r1, [%rd6];
	ld.global.u32 	%r2, [%rd5];
	add.s32 	%r3, %r2, %r1;
	st.global.u32 	[%rd4], %r3;
	ret;

}
	// .globl	_Z9subKernelPKiS0_Pi
.visible .entry _Z9subKernelPKiS0_Pi(
	.param .u64 .ptr .align 1 _Z9subKernelPKiS0_Pi_param_0,
	.param .u64 .ptr .align 1 _Z9subKernelPKiS0_Pi_param_1,
	.param .u64 .ptr .align 1 _Z9subKernelPKiS0_Pi_param_2
)
{
	.reg .b32 	%r<4>;
	.reg .b64 	%rd<7>;

	ld.param.u64 	%rd1, [_Z9subKernelPKiS0_Pi_param_0];
	ld.param.u64 	%rd2, [_Z9subKernelPKiS0_Pi_param_1];
	ld.param.u64 	%rd3, [_Z9subKernelPKiS0_Pi_param_2];
	cvta.to.global.u64 	%rd4, %rd3;
	cvta.to.global.u64 	%rd5, %rd2;
	cvta.to.global.u64 	%rd6, %rd1;
	ld.global.u32 	%r1, [%rd6];
	ld.global.u32 	%r2, [%rd5];
	sub.s32 	%r3, %r1, %r2;
	st.global.u32 	[%rd4], %r3;
	ret;

}
	// .globl	_Z9mulKernelPKiS0_Pi
.visible .entry _Z9mulKernelPKiS0_Pi(
	.param .u64 .ptr .align 1 _Z9mulKernelPKiS0_Pi_param_0,
	.param .u64 .ptr .align 1 _Z9mulKernelPKiS0_Pi_param_1,
	.param .u64 .ptr .align 1 _Z9mulKernelPKiS0_Pi_param_2
)
{
	.reg .b32 	%r<4>;
	.reg .b64 	%rd<7>;

	ld.param.u64 	%rd1, [_Z9mulKernelPKiS0_Pi_param_0];
	ld.param.u64 	%rd2, [_Z9mulKernelPKiS0_Pi_param_1];
	ld.param.u64 	%rd3, [_Z9mulKernelPKiS0_Pi_param_2];
	cvta.to.global.u64 	%rd4, %rd3;
	cvta.to.global.u64 	%rd5, %rd2;
	cvta.to.global.u64 	%rd6, %rd1;
	ld.global.u32 	%r1, [%rd6];
	ld.global.u32 	%r2, [%rd5];
	mul.lo.s32 	%r3, %r2, %r1;
	st.global.u32 	[%rd4], %r3;
	ret;

}
	// .globl	_Z10tdivKernelPKiS0_Pi
.visible .entry _Z10tdivKernelPKiS0_Pi(
	.param .u64 .ptr .align 1 _Z10tdivKernelPKiS0_Pi_param_0,
	.param .u64 .ptr .align 1 _Z10tdivKernelPKiS0_Pi_param_1,
	.param .u64 .ptr .align 1 _Z10tdivKernelPKiS0_Pi_param_2
)
{
	.reg .b32 	%r<4>;
	.reg .b64 	%rd<7>;

	ld.param.u64 	%rd1, [_Z10tdivKernelPKiS0_Pi_param_0];
	ld.param.u64 	%rd2, [_Z10tdivKernelPKiS0_Pi_param_1];
	ld.param.u64 	%rd3, [_Z10tdivKernelPKiS0_Pi_param_2];
	cvta.to.global.u64 	%rd4, %rd3;
	cvta.to.global.u64 	%rd5, %rd2;
	cvta.to.global.u64 	%rd6, %rd1;
	ld.global.u32 	%r1, [%rd6];
	ld.global.u32 	%r2, [%rd5];
	div.s32 	%r3, %r1, %r2;
	st.global.u32 	[%rd4], %r3;
	ret;

}
	// .globl	_Z10fdivKernelPKiS0_Pi
.visible .entry _Z10fdivKernelPKiS0_Pi(
	.param .u64 .ptr .align 1 _Z10fdivKernelPKiS0_Pi_param_0,
	.param .u64 .ptr .align 1 _Z10fdivKernelPKiS0_Pi_param_1,
	.param .u64 .ptr .align 1 _Z10fdivKernelPKiS0_Pi_param_2
)
{
	.reg .b32 	%r<4>;
	.reg .b64 	%rd<7>;

	ld.param.u64 	%rd1, [_Z10fdivKernelPKiS0_Pi_param_0];
	ld.param.u64 	%rd2, [_Z10fdivKernelPKiS0_Pi_param_1];
	ld.param.u64 	%rd3, [_Z10fdivKernelPKiS0_Pi_param_2];
	cvta.to.global.u64 	%rd4, %rd3;
	cvta.to.global.u64 	%rd5, %rd2;
	cvta.to.global.u64 	%rd6, %rd1;
	ld.global.u32 	%r1, [%rd6];
	ld.global.u32 	%r2, [%rd5];
	div.s32 	%r3, %r1, %r2;
	st.global.u32 	[%rd4], %r3;
	ret;

}
	// .globl	_Z9modKernelPKiS0_Pi
.visible .entry _Z9modKernelPKiS0_Pi(
	.param .u64 .ptr .align 1 _Z9modKernelPKiS0_Pi_param_0,
	.param .u64 .ptr .align 1 _Z9modKernelPKiS0_Pi_param_1,
	.param .u64 .ptr .align 1 _Z9modKernelPKiS0_Pi_param_2
)
{
	.reg .b32 	%r<4>;
	.reg .b64 	%rd<7>;

	ld.param.u64 	%rd1, [_Z9modKernelPKiS0_Pi_param_0];
	ld.param.u64 	%rd2, [_Z9modKernelPKiS0_Pi_param_1];
	ld.param.u64 	%rd3, [_Z9modKernelPKiS0_Pi_param_2];
	cvta.to.global.u64 	%rd4, %rd3;
	cvta.to.global.u64 	%rd5, %rd2;
	cvta.to.global.u64 	%rd6, %rd1;
	ld.global.u32 	%r1, [%rd6];
	ld.global.u32 	%r2, [%rd5];
	rem.s32 	%r3, %r1, %r2;
	st.global.u32 	[%rd4], %r3;
	ret;

}
	// .globl	_Z9powKernelPKiS0_Pi
.visible .entry _Z9powKernelPKiS0_Pi(
	.param .u64 .ptr .align 1 _Z9powKernelPKiS0_Pi_param_0,
	.param .u64 .ptr .align 1 _Z9powKernelPKiS0_Pi_param_1,
	.param .u64 .ptr .align 1 _Z9powKernelPKiS0_Pi_param_2
)
{
	.reg .pred 	%p<9>;
	.reg .b32 	%r<14>;
	.reg .b64 	%rd<10>;
	.reg .b64 	%fd<15>;

	ld.param.u64 	%rd3, [_Z9powKernelPKiS0_Pi_param_0];
	ld.param.u64 	%rd4, [_Z9powKernelPKiS0_Pi_param_1];
	ld.param.u64 	%rd2, [_Z9powKernelPKiS0_Pi_param_2];
	cvta.to.global.u64 	%rd5, %rd4;
	cvta.to.global.u64 	%rd6, %rd3;
	ld.global.u32 	%r1, [%rd6];
	ld.global.u32 	%r2, [%rd5];
	cvt.rn.f64.s32 	%fd5, %r1;
	cvt.rn.f64.s32 	%fd1, %r2;
	{
	.reg .b32 %temp; 
	mov.b64 	{%temp, %r3}, %fd5;
	}
	{
	.reg .b32 %temp; 
	mov.b64 	{%temp, %r4}, %fd1;
	}
	shr.u32 	%r5, %r4, 20;
	and.b32  	%r6, %r5, 2047;
	add.s32 	%r7, %r6, -1012;
	mov.b64 	%rd7, %fd1;
	shl.b64 	%rd8, %rd7, %r7;
	setp.eq.s64 	%p1, %rd8, -9223372036854775808;
	abs.f64 	%fd6, %fd5;
	{ // callseq 1, 0
	.param .b64 param0;
	st.param.f64 	[param0], %fd6;
	.param .b64 param1;
	st.param.f64 	[param1], %fd1;
	.param .b64 retval0;
	call.uni (retval0), 
	__internal_accurate_pow, 
	(
	param0, 
	param1
	);
	ld.param.f64 	%fd7, [retval0];
	} // callseq 1
	setp.lt.s32 	%p2, %r3, 0;
	neg.f64 	%fd9, %fd7;
	selp.f64 	%fd10, %fd9, %fd7, %p1;
	selp.f64 	%fd14, %fd10, %fd7, %p2;
	setp.ne.s32 	%p3, %r1, 0;
	@%p3 bra 	$L__BB22_2;
	setp.eq.s64 	%p4, %rd8, -9223372036854775808;
	abs.f64 	%fd11, %fd1;
	setp.neu.f64 	%p5, %fd11, 0d3FE0000000000000;
	selp.b32 	%r8, %r3, 0, %p4;
	selp.b32 	%r9, %r8, 0, %p5;
	setp.lt.s32 	%p6, %r4, 0;
	or.b32  	%r10, %r9, 2146435072;
	selp.b32 	%r11, %r10, %r9, %p6;
	mov.b32 	%r12, 0;
	mov.b64 	%fd14, {%r12, %r11};
$L__BB22_2:
	cvta.to.global.u64 	%rd9, %rd2;
	setp.eq.s32 	%p7, %r1, 1;
	setp.eq.s32 	%p8, %r2, 0;
	selp.f64 	%fd12, 0d3FF0000000000000, %fd14, %p8;
	selp.f64 	%fd13, 0d3FF0000000000000, %fd12, %p7;
	cvt.rzi.s32.f64 	%r13, %fd13;
	st.global.u32 	[%rd9], %r13;
	ret;

}
	// .globl	_Z9absKernelPKiPi
.visible .entry _Z9absKernelPKiPi(
	.param .u64 .ptr .align 1 _Z9absKernelPKiPi_param_0,
	.param .u64 .ptr .align 1 _Z9absKernelPKiPi_param_1
)
{
	.reg .b32 	%r<3>;
	.reg .b64 	%rd<5>;

	ld.param.u64 	%rd1, [_Z9absKernelPKiPi_param_0];
	ld.param.u64 	%rd2, [_Z9absKernelPKiPi_param_1];
	cvta.to.global.u64 	%rd3, %rd1;
	ld.global.u32 	%r1, [%rd3];
	abs.s32 	%r2, %r1;
	cvta.to.global.u64 	%rd4, %rd2;
	st.global.u32 	[%rd4], %r2;
	ret;

}
	// .globl	_Z9negKernelPKiPi
.visible .entry _Z9negKernelPKiPi(
	.param .u64 .ptr .align 1 _Z9negKernelPKiPi_param_0,
	.param .u64 .ptr .align 1 _Z9negKernelPKiPi_param_1
)
{
	.reg .b32 	%r<3>;
	.reg .b64 	%rd<5>;

	ld.param.u64 	%rd1, [_Z9negKernelPKiPi_param_0];
	ld.param.u64 	%rd2, [_Z9negKernelPKiPi_param_1];
	cvta.to.global.u64 	%rd3, %rd2;
	cvta.to.global.u64 	%rd4, %rd1;
	ld.global.u32 	%r1, [%rd4];
	neg.s32 	%r2, %r1;
	st.global.u32 	[%rd3], %r2;
	ret;

}
	// .globl	_Z9posKernelPKiPi
.visible .entry _Z9posKernelPKiPi(
	.param .u64 .ptr .align 1 _Z9posKernelPKiPi_param_0,
	.param .u64 .ptr .align 1 _Z9posKernelPKiPi_param_1
)
{
	.reg .b32 	%r<2>;
	.reg .b64 	%rd<5>;

	ld.param.u64 	%rd1, [_Z9posKernelPKiPi_param_0];
	ld.param.u64 	%rd2, [_Z9posKernelPKiPi_param_1];
	cvta.to.global.u64 	%rd3, %rd2;
	cvta.to.global.u64 	%rd4, %rd1;
	ld.global.u32 	%r1, [%rd4];
	st.global.u32 	[%rd3], %r1;
	ret;

}
	// .globl	_Z8eqKernelPKiS0_Pi
.visible .entry _Z8eqKernelPKiS0_Pi(
	.param .u64 .ptr .align 1 _Z8eqKernelPKiS0_Pi_param_0,
	.param .u64 .ptr .align 1 _Z8eqKernelPKiS0_Pi_param_1,
	.param .u64 .ptr .align 1 _Z8eqKernelPKiS0_Pi_param_2
)
{
	.reg .pred 	%p<2>;
	.reg .b32 	%r<4>;
	.reg .b64 	%rd<7>;

	ld.param.u64 	%rd1, [_Z8eqKernelPKiS0_Pi_param_0];
	ld.param.u64 	%rd2, [_Z8eqKernelPKiS0_Pi_param_1];
	ld.param.u64 	%rd3, [_Z8eqKernelPKiS0_Pi_param_2];
	cvta.to.global.u64 	%rd4, %rd3;
	cvta.to.global.u64 	%rd5, %rd2;
	cvta.to.global.u64 	%rd6, %rd1;
	ld.global.u32 	%r1, [%rd6];
	ld.global.u32 	%r2, [%rd5];
	setp.eq.s32 	%p1, %r1, %r2;
	selp.u32 	%r3, 1, 0, %p1;
	st.global.u32 	[%rd4], %r3;
	ret;

}
	// .globl	_Z8neKernelPKiS0_Pi
.visible .entry _Z8neKernelPKiS0_Pi(
	.param .u64 .ptr .align 1 _Z8neKernelPKiS0_Pi_param_0,
	.param .u64 .ptr .align 1 _Z8neKernelPKiS0_Pi_param_1,
	.param .u64 .ptr .align 1 _Z8neKernelPKiS0_Pi_param_2
)
{
	.reg .pred 	%p<2>;
	.reg .b32 	%r<4>;
	.reg .b64 	%rd<7>;

	ld.param.u64 	%rd1, [_Z8neKernelPKiS0_Pi_param_0];
	ld.param.u64 	%rd2, [_Z8neKernelPKiS0_Pi_param_1];
	ld.param.u64 	%rd3, [_Z8neKernelPKiS0_Pi_param_2];
	cvta.to.global.u64 	%rd4, %rd3;
	cvta.to.global.u64 	%rd5, %rd2;
	cvta.to.global.u64 	%rd6, %rd1;
	ld.global.u32 	%r1, [%rd6];
	ld.global.u32 	%r2, [%rd5];
	setp.ne.s32 	%p1, %r1, %r2;
	selp.u32 	%r3, 1, 0, %p1;
	st.global.u32 	[%rd4], %r3;
	ret;

}
	// .globl	_Z8gtKernelPKiS0_Pi
.visible .entry _Z8gtKernelPKiS0_Pi(
	.param .u64 .ptr .align 1 _Z8gtKernelPKiS0_Pi_param_0,
	.param .u64 .ptr .align 1 _Z8gtKernelPKiS0_Pi_param_1,
	.param .u64 .ptr .align 1 _Z8gtKernelPKiS0_Pi_param_2
)
{
	.reg .pred 	%p<2>;
	.reg .b32 	%r<4>;
	.reg .b64 	%rd<7>;

	ld.param.u64 	%rd1, [_Z8gtKernelPKiS0_Pi_param_0];
	ld.param.u64 	%rd2, [_Z8gtKernelPKiS0_Pi_param_1];
	ld.param.u64 	%rd3, [_Z8gtKernelPKiS0_Pi_param_2];
	cvta.to.global.u64 	%rd4, %rd3;
	cvta.to.global.u64 	%rd5, %rd2;
	cvta.to.global.u64 	%rd6, %rd1;
	ld.global.u32 	%r1, [%rd6];
	ld.global.u32 	%r2, [%rd5];
	setp.gt.s32 	%p1, %r1, %r2;
	selp.u32 	%r3, 1, 0, %p1;
	st.global.u32 	[%rd4], %r3;
	ret;

}
	// .globl	_Z8geKernelPKiS0_Pi
.visible .entry _Z8geKernelPKiS0_Pi(
	.param .u64 .ptr .align 1 _Z8geKernelPKiS0_Pi_param_0,
	.param .u64 .ptr .align 1 _Z8geKernelPKiS0_Pi_param_1,
	.param .u64 .ptr .align 1 _Z8geKernelPKiS0_Pi_param_2
)
{
	.reg .pred 	%p<2>;
	.reg .b32 	%r<4>;
	.reg .b64 	%rd<7>;

	ld.param.u64 	%rd1, [_Z8geKernelPKiS0_Pi_param_0];
	ld.param.u64 	%rd2, [_Z8geKernelPKiS0_Pi_param_1];
	ld.param.u64 	%rd3, [_Z8geKernelPKiS0_Pi_param_2];
	cvta.to.global.u64 	%rd4, %rd3;
	cvta.to.global.u64 	%rd5, %rd2;
	cvta.to.global.u64 	%rd6, %rd1;
	ld.global.u32 	%r1, [%rd6];
	ld.global.u32 	%r2, [%rd5];
	setp.ge.s32 	%p1, %r1, %r2;
	selp.u32 	%r3, 1, 0, %p1;
	st.global.u32 	[%rd4], %r3;
	ret;

}
	// .globl	_Z8ltKernelPKiS0_Pi
.visible .entry _Z8ltKernelPKiS0_Pi(
	.param .u64 .ptr .align 1 _Z8ltKernelPKiS0_Pi_param_0,
	.param .u64 .ptr .align 1 _Z8ltKernelPKiS0_Pi_param_1,
	.param .u64 .ptr .align 1 _Z8ltKernelPKiS0_Pi_param_2
)
{
	.reg .pred 	%p<2>;
	.reg .b32 	%r<4>;
	.reg .b64 	%rd<7>;

	ld.param.u64 	%rd1, [_Z8ltKernelPKiS0_Pi_param_0];
	ld.param.u64 	%rd2, [_Z8ltKernelPKiS0_Pi_param_1];
	ld.param.u64 	%rd3, [_Z8ltKernelPKiS0_Pi_param_2];
	cvta.to.global.u64 	%rd4, %rd3;
	cvta.to.global.u64 	%rd5, %rd2;
	cvta.to.global.u64 	%rd6, %rd1;
	ld.global.u32 	%r1, [%rd6];
	ld.global.u32 	%r2, [%rd5];
	setp.lt.s32 	%p1, %r1, %r2;
	selp.u32 	%r3, 1, 0, %p1;
	st.global.u32 	[%rd4], %r3;
	ret;

}
	// .globl	_Z8leKernelPKiS0_Pi
.visible .entry _Z8leKernelPKiS0_Pi(
	.param .u64 .ptr .align 1 _Z8leKernelPKiS0_Pi_param_0,
	.param .u64 .ptr .align 1 _Z8leKernelPKiS0_Pi_param_1,
	.param .u64 .ptr .align 1 _Z8leKernelPKiS0_Pi_param_2
)
{
	.reg .pred 	%p<2>;
	.reg .b32 	%r<4>;
	.reg .b64 	%rd<7>;

	ld.param.u64 	%rd1, [_Z8leKernelPKiS0_Pi_param_0];
	ld.param.u64 	%rd2, [_Z8leKernelPKiS0_Pi_param_1];
	ld.param.u64 	%rd3, [_Z8leKernelPKiS0_Pi_param_2];
	cvta.to.global.u64 	%rd4, %rd3;
	cvta.to.global.u64 	%rd5, %rd2;
	cvta.to.global.u64 	%rd6, %rd1;
	ld.global.u32 	%r1, [%rd6];
	ld.global.u32 	%r2, [%rd5];
	setp.le.s32 	%p1, %r1, %r2;
	selp.u32 	%r3, 1, 0, %p1;
	st.global.u32 	[%rd4], %r3;
	ret;

}
	// .globl	_Z9addKernelPKlS0_Pl
.visible .entry _Z9addKernelPKlS0_Pl(
	.param .u64 .ptr .align 1 _Z9addKernelPKlS0_Pl_param_0,
	.param .u64 .ptr .align 1 _Z9addKernelPKlS0_Pl_param_1,
	.param .u64 .ptr .align 1 _Z9addKernelPKlS0_Pl_param_2
)
{
	.reg .b64 	%rd<10>;

	ld.param.u64 	%rd1, [_Z9addKernelPKlS0_Pl_param_0];
	ld.param.u64 	%rd2, [_Z9addKernelPKlS0_Pl_param_1];
	ld.param.u64 	%rd3, [_Z9addKernelPKlS0_Pl_param_2];
	cvta.to.global.u64 	%rd4, %rd3;
	cvta.to.global.u64 	%rd5, %rd2;
	cvta.to.global.u64 	%rd6, %rd1;
	ld.global.u64 	%rd7, [%rd6];
	ld.global.u64 	%rd8, [%rd5];
	add.s64 	%rd9, %rd8, %rd7;
	st.global.u64 	[%rd4], %rd9;
	ret;

}
	// .globl	_Z9subKernelPKlS0_Pl
.visible .entry _Z9subKernelPKlS0_Pl(
	.param .u64 .ptr .align 1 _Z9subKernelPKlS0_Pl_param_0,
	.param .u64 .ptr .align 1 _Z9subKernelPKlS0_Pl_param_1,
	.param .u64 .ptr .align 1 _Z9subKernelPKlS0_Pl_param_2
)
{
	.reg .b64 	%rd<10>;

	ld.param.u64 	%rd1, [_Z9subKernelPKlS0_Pl_param_0];
	ld.param.u64 	%rd2, [_Z9subKernelPKlS0_Pl_param_1];
	ld.param.u64 	%rd3, [_Z9subKernelPKlS0_Pl_param_2];
	cvta.to.global.u64 	%rd4, %rd3;
	cvta.to.global.u64 	%rd5, %rd2;
	cvta.to.global.u64 	%rd6, %rd1;
	ld.global.u64 	%rd7, [%rd6];
	ld.global.u64 	%rd8, [%rd5];
	sub.s64 	%rd9, %rd7, %rd8;
	st.global.u64 	[%rd4], %rd9;
	ret;

}
	// .globl	_Z9mulKernelPKlS0_Pl
.visible .entry _Z9mulKernelPKlS0_Pl(
	.param .u64 .ptr .align 1 _Z9mulKernelPKlS0_Pl_param_0,
	.param .u64 .ptr .align 1 _Z9mulKernelPKlS0_Pl_param_1,
	.param .u64 .ptr .align 1 _Z9mulKernelPKlS0_Pl_param_2
)
{
	.reg .b64 	%rd<10>;

	ld.param.u64 	%rd1, [_Z9mulKernelPKlS0_Pl_param_0];
	ld.param.u64 	%rd2, [_Z9mulKernelPKlS0_Pl_param_1];
	ld.param.u64 	%rd3, [_Z9mulKernelPKlS0_Pl_param_2];
	cvta.to.global.u64 	%rd4, %rd3;
	cvta.to.global.u64 	%rd5, %rd2;
	cvta.to.global.u64 	%rd6, %rd1;
	ld.global.u64 	%rd7, [%rd6];
	ld.global.u64 	%rd8, [%rd5];
	mul.lo.s64 	%rd9, %rd8, %rd7;
	st.global.u64 	[%rd4], %rd9;
	ret;

}
	// .globl	_Z10tdivKernelPKlS0_Pl
.visible .entry _Z10tdivKernelPKlS0_Pl(
	.param .u64 .ptr .align 1 _Z10tdivKernelPKlS0_Pl_param_0,
	.param .u64 .ptr .align 1 _Z10tdivKernelPKlS0_Pl_param_1,
	.param .u64 .ptr .align 1 _Z10tdivKernelPKlS0_Pl_param_2
)
{
	.reg .pred 	%p<2>;
	.reg .b32 	%r<4>;
	.reg .b64 	%rd<15>;

	ld.param.u64 	%rd7, [_Z10tdivKernelPKlS0_Pl_param_0];
	ld.param.u64 	%rd8, [_Z10tdivKernelPKlS0_Pl_param_1];
	ld.param.u64 	%rd6, [_Z10tdivKernelPKlS0_Pl_param_2];
	cvta.to.global.u64 	%rd9, %rd8;
	cvta.to.global.u64 	%rd10, %rd7;
	ld.global.u64 	%rd1, [%rd10];
	ld.global.u64 	%rd2, [%rd9];
	or.b64  	%rd11, %rd1, %rd2;
	and.b64  	%rd12, %rd11, -4294967296;
	setp.ne.s64 	%p1, %rd12, 0;
	@%p1 bra 	$L__BB35_2;
	cvt.u32.u64 	%r1, %rd2;
	cvt.u32.u64 	%r2, %rd1;
	div.u32 	%r3, %r2, %r1;
	cvt.u64.u32 	%rd14, %r3;
	bra.uni 	$L__BB35_3;
$L__BB35_2:
	div.s64 	%rd14, %rd1, %rd2;
$L__BB35_3:
	cvta.to.global.u64 	%rd13, %rd6;
	st.global.u64 	[%rd13], %rd14;
	ret;

}
	// .globl	_Z10fdivKernelPKlS0_Pl
.visible .entry _Z10fdivKernelPKlS0_Pl(
	.param .u64 .ptr .align 1 _Z10fdivKernelPKlS0_Pl_param_0,
	.param .u64 .ptr .align 1 _Z10fdivKernelPKlS0_Pl_param_1,
	.param .u64 .ptr .align 1 _Z10fdivKernelPKlS0_Pl_param_2
)
{
	.reg .pred 	%p<2>;
	.reg .b32 	%r<4>;
	.reg .b64 	%rd<15>;

	ld.param.u64 	%rd7, [_Z10fdivKernelPKlS0_Pl_param_0];
	ld.param.u64 	%rd8, [_Z10fdivKernelPKlS0_Pl_param_1];
	ld.param.u64 	%rd6, [_Z10fdivKernelPKlS0_Pl_param_2];
	cvta.to.global.u64 	%rd9, %rd8;
	cvta.to.global.u64 	%rd10, %rd7;
	ld.global.u64 	%rd1, [%rd10];
	ld.global.u64 	%rd2, [%rd9];
	or.b64  	%rd11, %rd1, %rd2;
	and.b64  	%rd12, %rd11, -4294967296;
	setp.ne.s64 	%p1, %rd12, 0;
	@%p1 bra 	$L__BB36_2;
	cvt.u32.u64 	%r1, %rd2;
	cvt.u32.u64 	%r2, %rd1;
	div.u32 	%r3, %r2, %r1;
	cvt.u64.u32 	%rd14, %r3;
	bra.uni 	$L__BB36_3;
$L__BB36_2:
	div.s64 	%rd14, %rd1, %rd2;
$L__BB36_3:
	cvta.to.global.u64 	%rd13, %rd6;
	st.global.u64 	[%rd13], %rd14;
	ret;

}
	// .globl	_Z9modKernelPKlS0_Pl
.visible .entry _Z9modKernelPKlS0_Pl(
	.param .u64 .ptr .align 1 _Z9modKernelPKlS0_Pl_param_0,
	.param .u64 .ptr .align 1 _Z9modKernelPKlS0_Pl_param_1,
	.param .u64 .ptr .align 1 _Z9modKernelPKlS0_Pl_param_2
)
{
	.reg .pred 	%p<2>;
	.reg .b32 	%r<4>;
	.reg .b64 	%rd<15>;

	ld.param.u64 	%rd7, [_Z9modKernelPKlS0_Pl_param_0];
	ld.param.u64 	%rd8, [_Z9modKernelPKlS0_Pl_param_1];
	ld.param.u64 	%rd6, [_Z9modKernelPKlS0_Pl_param_2];
	cvta.to.global.u64 	%rd9, %rd8;
	cvta.to.global.u64 	%rd10, %rd7;
	ld.global.u64 	%rd1, [%rd10];
	ld.global.u64 	%rd2, [%rd9];
	or.b64  	%rd11, %rd1, %rd2;
	and.b64  	%rd12, %rd11, -4294967296;
	setp.ne.s64 	%p1, %rd12, 0;
	@%p1 bra 	$L__BB37_2;
	cvt.u32.u64 	%r1, %rd2;
	cvt.u32.u64 	%r2, %rd1;
	rem.u32 	%r3, %r2, %r1;
	cvt.u64.u32 	%rd14, %r3;
	bra.uni 	$L__BB37_3;
$L__BB37_2:
	rem.s64 	%rd14, %rd1, %rd2;
$L__BB37_3:
	cvta.to.global.u64 	%rd13, %rd6;
	st.global.u64 	[%rd13], %rd14;
	ret;

}
	// .globl	_Z9powKernelPKlS0_Pl
.visible .entry _Z9powKernelPKlS0_Pl(
	.param .u64 .ptr .align 1 _Z9powKernelPKlS0_Pl_param_0,
	.param .u64 .ptr .align 1 _Z9powKernelPKlS0_Pl_param_1,
	.param .u64 .ptr .align 1 _Z9powKernelPKlS0_Pl_param_2
)
{
	.reg .pred 	%p<9>;
	.reg .b32 	%r<11>;
	.reg .b64 	%rd<13>;
	.reg .b64 	%fd<15>;

	ld.param.u64 	%rd5, [_Z9powKernelPKlS0_Pl_param_0];
	ld.param.u64 	%rd6, [_Z9powKernelPKlS0_Pl_param_1];
	ld.param.u64 	%rd4, [_Z9powKernelPKlS0_Pl_param_2];
	cvta.to.global.u64 	%rd7, %rd6;
	cvta.to.global.u64 	%rd8, %rd5;
	ld.global.u64 	%rd1, [%rd8];
	ld.global.u64 	%rd2, [%rd7];
	cvt.rn.f64.s64 	%fd5, %rd1;
	cvt.rn.f64.s64 	%fd1, %rd2;
	{
	.reg .b32 %temp; 
	mov.b64 	{%temp, %r1}, %fd5;
	}
	{
	.reg .b32 %temp; 
	mov.b64 	{%temp, %r2}, %fd1;
	}
	shr.u32 	%r3, %r2, 20;
	and.b32  	%r4, %r3, 2047;
	add.s32 	%r5, %r4, -1012;
	mov.b64 	%rd9, %fd1;
	shl.b64 	%rd10, %rd9, %r5;
	setp.eq.s64 	%p1, %rd10, -9223372036854775808;
	abs.f64 	%fd6, %fd5;
	{ // callseq 2, 0
	.param .b64 param0;
	st.param.f64 	[param0], %fd6;
	.param .b64 param1;
	st.param.f64 	[param1], %fd1;
	.param .b64 retval0;
	call.uni (retval0), 
	__internal_accurate_pow, 
	(
	param0, 
	param1
	);
	ld.param.f64 	%fd7, [retval0];
	} // callseq 2
	setp.lt.s32 	%p2, %r1, 0;
	neg.f64 	%fd9, %fd7;
	selp.f64 	%fd10, %fd9, %fd7, %p1;
	selp.f64 	%fd14, %fd10, %fd7, %p2;
	setp.ne.s64 	%p3, %rd1, 0;
	@%p3 bra 	$L__BB38_2;
	setp.eq.s64 	%p4, %rd10, -9223372036854775808;
	abs.f64 	%fd11, %fd1;
	setp.neu.f64 	%p5, %fd11, 0d3FE0000000000000;
	selp.b32 	%r6, %r1, 0, %p4;
	selp.b32 	%r7, %r6, 0, %p5;
	setp.lt.s32 	%p6, %r2, 0;
	or.b32  	%r8, %r7, 2146435072;
	selp.b32 	%r9, %r8, %r7, %p6;
	mov.b32 	%r10, 0;
	mov.b64 	%fd14, {%r10, %r9};
$L__BB38_2:
	cvta.to.global.u64 	%rd11, %rd4;
	setp.eq.s64 	%p7, %rd1, 1;
	setp.eq.s64 	%p8, %rd2, 0;
	selp.f64 	%fd12, 0d3FF0000000000000, %fd14, %p8;
	selp.f64 	%fd13, 0d3FF0000000000000, %fd12, %p7;
	cvt.rzi.s64.f64 	%rd12, %fd13;
	st.global.u64 	[%rd11], %rd12;
	ret;

}
	// .globl	_Z9absKernelPKlPl
.visible .entry _Z9absKernelPKlPl(
	.param .u64 .ptr .align 1 _Z9absKernelPKlPl_param_0,
	.param .u64 .ptr .align 1 _Z9absKernelPKlPl_param_1
)
{
	.reg .b64 	%rd<7>;

	ld.param.u64 	%rd1, [_Z9absKernelPKlPl_param_0];
	ld.param.u64 	%rd2, [_Z9absKernelPKlPl_param_1];
	cvta.to.global.u64 	%rd3, %rd1;
	ld.global.u64 	%rd4, [%rd3];
	abs.s64 	%rd5, %rd4;
	cvta.to.global.u64 	%rd6, %rd2;
	st.global.u64 	[%rd6], %rd5;
	ret;

}
	// .globl	_Z9negKernelPKlPl
.visible .entry _Z9negKernelPKlPl(
	.param .u64 .ptr .align 1 _Z9negKernelPKlPl_param_0,
	.param .u64 .ptr .align 1 _Z9negKernelPKlPl_param_1
)
{
	.reg .b64 	%rd<7>;

	ld.param.u64 	%rd1, [_Z9negKernelPKlPl_param_0];
	ld.param.u64 	%rd2, [_Z9negKernelPKlPl_param_1];
	cvta.to.global.u64 	%rd3, %rd2;
	cvta.to.global.u64 	%rd4, %rd1;
	ld.global.u64 	%rd5, [%rd4];
	neg.s64 	%rd6, %rd5;
	st.global.u64 	[%rd3], %rd6;
	ret;

}
	// .globl	_Z9posKernelPKlPl
.visible .entry _Z9posKernelPKlPl(
	.param .u64 .ptr .align 1 _Z9posKernelPKlPl_param_0,
	.param .u64 .ptr .align 1 _Z9posKernelPKlPl_param_1
)
{
	.reg .b64 	%rd<6>;

	ld.param.u64 	%rd1, [_Z9posKernelPKlPl_param_0];
	ld.param.u64 	%rd2, [_Z9posKernelPKlPl_param_1];
	cvta.to.global.u64 	%rd3, %rd2;
	cvta.to.global.u64 	%rd4, %rd1;
	ld.global.u64 	%rd5, [%rd4];
	st.global.u64 	[%rd3], %rd5;
	ret;

}
	// .globl	_Z8eqKernelPKlS0_Pl
.visible .entry _Z8eqKernelPKlS0_Pl(
	.param .u64 .ptr .align 1 _Z8eqKernelPKlS0_Pl_param_0,
	.param .u64 .ptr .align 1 _Z8eqKernelPKlS0_Pl_param_1,
	.param .u64 .ptr .align 1 _Z8eqKernelPKlS0_Pl_param_2
)
{
	.reg .pred 	%p<2>;
	.reg .b64 	%rd<10>;

	ld.param.u64 	%rd1, [_Z8eqKernelPKlS0_Pl_param_0];
	ld.param.u64 	%rd2, [_Z8eqKernelPKlS0_Pl_param_1];
	ld.param.u64 	%rd3, [_Z8eqKernelPKlS0_Pl_param_2];
	cvta.to.global.u64 	%rd4, %rd3;
	cvta.to.global.u64 	%rd5, %rd2;
	cvta.to.global.u64 	%rd6, %rd1;
	ld.global.u64 	%rd7, [%rd6];
	ld.global.u64 	%rd8, [%rd5];
	setp.eq.s64 	%p1, %rd7, %rd8;
	selp.u64 	%rd9, 1, 0, %p1;
	st.global.u64 	[%rd4], %rd9;
	ret;

}
	// .globl	_Z8neKernelPKlS0_Pl
.visible .entry _Z8neKernelPKlS0_Pl(
	.param .u64 .ptr .align 1 _Z8neKernelPKlS0_Pl_param_0,
	.param .u64 .ptr .align 1 _Z8neKernelPKlS0_Pl_param_1,
	.param .u64 .ptr .align 1 _Z8neKernelPKlS0_Pl_param_2
)
{
	.reg .pred 	%p<2>;
	.reg .b64 	%rd<10>;

	ld.param.u64 	%rd1, [_Z8neKernelPKlS0_Pl_param_0];
	ld.param.u64 	%rd2, [_Z8neKernelPKlS0_Pl_param_1];
	ld.param.u64 	%rd3, [_Z8neKernelPKlS0_Pl_param_2];
	cvta.to.global.u64 	%rd4, %rd3;
	cvta.to.global.u64 	%rd5, %rd2;
	cvta.to.global.u64 	%rd6, %rd1;
	ld.global.u64 	%rd7, [%rd6];
	ld.global.u64 	%rd8, [%rd5];
	setp.ne.s64 	%p1, %rd7, %rd8;
	selp.u64 	%rd9, 1, 0, %p1;
	st.global.u64 	[%rd4], %rd9;
	ret;

}
	// .globl	_Z8gtKernelPKlS0_Pl
.visible .entry _Z8gtKernelPKlS0_Pl(
	.param .u64 .ptr .align 1 _Z8gtKernelPKlS0_Pl_param_0,
	.param .u64 .ptr .align 1 _Z8gtKernelPKlS0_Pl_param_1,
	.param .u64 .ptr .align 1 _Z8gtKernelPKlS0_Pl_param_2
)
{
	.reg .pred 	%p<2>;
	.reg .b64 	%rd<10>;

	ld.param.u64 	%rd1, [_Z8gtKernelPKlS0_Pl_param_0];
	ld.param.u64 	%rd2, [_Z8gtKernelPKlS0_Pl_param_1];
	ld.param.u64 	%rd3, [_Z8gtKernelPKlS0_Pl_param_2];
	cvta.to.global.u64 	%rd4, %rd3;
	cvta.to.global.u64 	%rd5, %rd2;
	cvta.to.global.u64 	%rd6, %rd1;
	ld.global.u64 	%rd7, [%rd6];
	ld.global.u64 	%rd8, [%rd5];
	setp.gt.s64 	%p1, %rd7, %rd8;
	selp.u64 	%rd9, 1, 0, %p1;
	st.global.u64 	[%rd4], %rd9;
	ret;

}
	// .globl	_Z8geKernelPKlS0_Pl
.visible .entry _Z8geKernelPKlS0_Pl(
	.param .u64 .ptr .align 1 _Z8geKernelPKlS0_Pl_param_0,
	.param .u64 .ptr .align 1 _Z8geKernelPKlS0_Pl_param_1,
	.param .u64 .ptr .align 1 _Z8geKernelPKlS0_Pl_param_2
)
{
	.reg .pred 	%p<2>;
	.reg .b64 	%rd<10>;

	ld.param.u64 	%rd1, [_Z8geKernelPKlS0_Pl_param_0];
	ld.param.u64 	%rd2, [_Z8geKernelPKlS0_Pl_param_1];
	ld.param.u64 	%rd3, [_Z8geKernelPKlS0_Pl_param_2];
	cvta.to.global.u64 	%rd4, %rd3;
	cvta.to.global.u64 	%rd5, %rd2;
	cvta.to.global.u64 	%rd6, %rd1;
	ld.global.u64 	%rd7, [%rd6];
	ld.global.u64 	%rd8, [%rd5];
	setp.ge.s64 	%p1, %rd7, %rd8;
	selp.u64 	%rd9, 1, 0, %p1;
	st.global.u64 	[%rd4], %rd9;
	ret;

}
	// .globl	_Z8ltKernelPKlS0_Pl
.visible .entry _Z8ltKernelPKlS0_Pl(
	.param .u64 .ptr .align 1 _Z8ltKernelPKlS0_Pl_param_0,
	.param .u64 .ptr .align 1 _Z8ltKernelPKlS0_Pl_param_1,
	.param .u64 .ptr .align 1 _Z8ltKernelPKlS0_Pl_param_2
)
{
	.reg .pred 	%p<2>;
	.reg .b64 	%rd<10>;

	ld.param.u64 	%rd1, [_Z8ltKernelPKlS0_Pl_param_0];
	ld.param.u64 	%rd2, [_Z8ltKernelPKlS0_Pl_param_1];
	ld.param.u64 	%rd3, [_Z8ltKernelPKlS0_Pl_param_2];
	cvta.to.global.u64 	%rd4, %rd3;
	cvta.to.global.u64 	%rd5, %rd2;
	cvta.to.global.u64 	%rd6, %rd1;
	ld.global.u64 	%rd7, [%rd6];
	ld.global.u64 	%rd8, [%rd5];
	setp.lt.s64 	%p1, %rd7, %rd8;
	selp.u64 	%rd9, 1, 0, %p1;
	st.global.u64 	[%rd4], %rd9;
	ret;

}
	// .globl	_Z8leKernelPKlS0_Pl
.visible .entry _Z8leKernelPKlS0_Pl(
	.param .u64 .ptr .align 1 _Z8leKernelPKlS0_Pl_param_0,
	.param .u64 .ptr .align 1 _Z8leKernelPKlS0_Pl_param_1,
	.param .u64 .ptr .align 1 _Z8leKernelPKlS0_Pl_param_2
)
{
	.reg .pred 	%p<2>;
	.reg .b64 	%rd<10>;

	ld.param.u64 	%rd1, [_Z8leKernelPKlS0_Pl_param_0];
	ld.param.u64 	%rd2, [_Z8leKernelPKlS0_Pl_param_1];
	ld.param.u64 	%rd3, [_Z8leKernelPKlS0_Pl_param_2];
	cvta.to.global.u64 	%rd4, %rd3;
	cvta.to.global.u64 	%rd5, %rd2;
	cvta.to.global.u64 	%rd6, %rd1;
	ld.global.u64 	%rd7, [%rd6];
	ld.global.u64 	%rd8, [%rd5];
	setp.le.s64 	%p1, %rd7, %rd8;
	selp.u64 	%rd9, 1, 0, %p1;
	st.global.u64 	[%rd4], %rd9;
	ret;

}
.func  (.param .b64 func_retval0) __internal_accurate_pow(
	.param .b64 __internal_accurate_pow_param_0,
	.param .b64 __internal_accurate_pow_param_1
)
{
	.reg .pred 	%p<8>;
	.reg .b32 	%r<49>;
	.reg .b32 	%f<3>;
	.reg .b64 	%fd<109>;

	ld.param.f64 	%fd10, [__internal_accurate_pow_param_0];
	ld.param.f64 	%fd11, [__internal_accurate_pow_param_1];
	{
	.reg .b32 %temp; 
	mov.b64 	{%temp, %r46}, %fd10;
	}
	{
	.reg .b32 %temp; 
	mov.b64 	{%r45, %temp}, %fd10;
	}
	shr.u32 	%r47, %r46, 20;
	setp.gt.u32 	%p1, %r46, 1048575;
	@%p1 bra 	$L__BB48_2;
	mul.f64 	%fd12, %fd10, 0d4350000000000000;
	{
	.reg .b32 %temp; 
	mov.b64 	{%temp, %r46}, %fd12;
	}
	{
	.reg .b32 %temp; 
	mov.b64 	{%r45, %temp}, %fd12;
	}
	shr.u32 	%r16, %r46, 20;
	add.s32 	%r47, %r16, -54;
$L__BB48_2:
	add.s32 	%r48, %r47, -1023;
	and.b32  	%r17, %r46, -2146435073;
	or.b32  	%r18, %r17, 1072693248;
	mov.b64 	%fd107, {%r45, %r18};
	setp.lt.u32 	%p2, %r18, 1073127583;
	@%p2 bra 	$L__BB48_4;
	{
	.reg .b32 %temp; 
	mov.b64 	{%r19, %temp}, %fd107;
	}
	{
	.reg .b32 %temp; 
	mov.b64 	{%temp, %r20}, %fd107;
	}
	add.s32 	%r21, %r20, -1048576;
	mov.b64 	%fd107, {%r19, %r21};
	add.s32 	%r48, %r47, -1022;
$L__BB48_4:
	add.f64 	%fd13, %fd107, 0dBFF0000000000000;
	add.f64 	%fd14, %fd107, 0d3FF0000000000000;
	rcp.approx.ftz.f64 	%fd15, %fd14;
	neg.f64 	%fd16, %fd14;
	fma.rn.f64 	%fd17, %fd16, %fd15, 0d3FF0000000000000;
	fma.rn.f64 	%fd18, %fd17, %fd17, %fd17;
	fma.rn.f64 	%fd19, %fd18, %fd15, %fd15;
	mul.f64 	%fd20, %fd13, %fd19;
	fma.rn.f64 	%fd21, %fd13, %fd19, %fd20;
	mul.f64 	%fd22, %fd21, %fd21;
	fma.rn.f64 	%fd23, %fd22, 0d3EB0F5FF7D2CAFE2, 0d3ED0F5D241AD3B5A;
	fma.rn.f64 	%fd24, %fd23, %fd22, 0d3EF3B20A75488A3F;
	fma.rn.f64 	%fd25, %fd24, %fd22, 0d3F1745CDE4FAECD5;
	fma.rn.f64 	%fd26, %fd25, %fd22, 0d3F3C71C7258A578B;
	fma.rn.f64 	%fd27, %fd26, %fd22, 0d3F6249249242B910;
	fma.rn.f64 	%fd28, %fd27, %fd22, 0d3F89999999999DFB;
	sub.f64 	%fd29, %fd13, %fd21;
	add.f64 	%fd30, %fd29, %fd29;
	neg.f64 	%fd31, %fd21;
	fma.rn.f64 	%fd32, %fd31, %fd13, %fd30;
	mul.f64 	%fd33, %fd19, %fd32;
	fma.rn.f64 	%fd34, %fd22, %fd28, 0d3FB5555555555555;
	mov.f64 	%fd35, 0d3FB5555555555555;
	sub.f64 	%fd36, %fd35, %fd34;
	fma.rn.f64 	%fd37, %fd22, %fd28, %fd36;
	add.f64 	%fd38, %fd37, 0dBC46A4CB00B9E7B0;
	add.f64 	%fd39, %fd34, %fd38;
	sub.f64 	%fd40, %fd34, %fd39;
	add.f64 	%fd41, %fd38, %fd40;
	mul.rn.f64 	%fd42, %fd21, %fd21;
	neg.f64 	%fd43, %fd42;
	fma.rn.f64 	%fd44, %fd21, %fd21, %fd43;
	{
	.reg .b32 %temp; 
	mov.b64 	{%r22, %temp}, %fd33;
	}
	{
	.reg .b32 %temp; 
	mov.b64 	{%temp, %r23}, %fd33;
	}
	add.s32 	%r24, %r23, 1048576;
	mov.b64 	%fd45, {%r22, %r24};
	fma.rn.f64 	%fd46, %fd21, %fd45, %fd44;
	mul.rn.f64 	%fd47, %fd42, %fd21;
	neg.f64 	%fd48, %fd47;
	fma.rn.f64 	%fd49, %fd42, %fd21, %fd48;
	fma.rn.f64 	%fd50, %fd42, %fd33, %fd49;
	fma.rn.f64 	%fd51, %fd46, %fd21, %fd50;
	mul.rn.f64 	%fd52, %fd39, %fd47;
	neg.f64 	%fd53, %fd52;
	fma.rn.f64 	%fd54, %fd39, %fd47, %fd53;
	fma.rn.f64 	%fd55, %fd39, %fd51, %fd54;
	fma.rn.f64 	%fd56, %fd41, %fd47, %fd55;
	add.f64 	%fd57, %fd52, %fd56;
	sub.f64 	%fd58, %fd52, %fd57;
	add.f64 	%fd59, %fd56, %fd58;
	add.f64 	%fd60, %fd21, %fd57;
	sub.f64 	%fd61, %fd21, %fd60;
	add.f64 	%fd62, %fd57, %fd61;
	add.f64 	%fd63, %fd59, %fd62;
	add.f64 	%fd64, %fd33, %fd63;
	add.f64 	%fd65, %fd60, %fd64;
	sub.f64 	%fd66, %fd60, %fd65;
	add.f64 	%fd67, %fd64, %fd66;
	xor.b32  	%r25, %r48, -2147483648;
	mov.b32 	%r26, 1127219200;
	mov.b64 	%fd68, {%r25, %r26};
	mov.b32 	%r27, -2147483648;
	mov.b64 	%fd69, {%r27, %r26};
	sub.f64 	%fd70, %fd68, %fd69;
	fma.rn.f64 	%fd71, %fd70, 0d3FE62E42FEFA39EF, %fd65;
	fma.rn.f64 	%fd72, %fd70, 0dBFE62E42FEFA39EF, %fd71;
	sub.f64 	%fd73, %fd72, %fd65;
	sub.f64 	%fd74, %fd67, %fd73;
	fma.rn.f64 	%fd75, %fd70, 0d3C7ABC9E3B39803F, %fd74;
	add.f64 	%fd76, %fd71, %fd75;
	sub.f64 	%fd77, %fd71, %fd76;
	add.f64 	%fd78, %fd75, %fd77;
	{
	.reg .b32 %temp; 
	mov.b64 	{%temp, %r28}, %fd11;
	}
	{
	.reg .b32 %temp; 
	mov.b64 	{%r29, %temp}, %fd11;
	}
	shl.b32 	%r30, %r28, 1;
	setp.gt.u32 	%p3, %r30, -33554433;
	and.b32  	%r31, %r28, -15728641;
	selp.b32 	%r32, %r31, %r28, %p3;
	mov.b64 	%fd79, {%r29, %r32};
	mul.rn.f64 	%fd80, %fd76, %fd79;
	neg.f64 	%fd81, %fd80;
	fma.rn.f64 	%fd82, %fd76, %fd79, %fd81;
	fma.rn.f64 	%fd83, %fd78, %fd79, %fd82;
	add.f64 	%fd4, %fd80, %fd83;
	sub.f64 	%fd84, %fd80, %fd4;
	add.f64 	%fd5, %fd83, %fd84;
	fma.rn.f64 	%fd85, %fd4, 0d3FF71547652B82FE, 0d4338000000000000;
	{
	.reg .b32 %temp; 
	mov.b64 	{%r13, %temp}, %fd85;
	}
	mov.f64 	%fd86, 0dC338000000000000;
	add.rn.f64 	%fd87, %fd85, %fd86;
	fma.rn.f64 	%fd88, %fd87, 0dBFE62E42FEFA39EF, %fd4;
	fma.rn.f64 	%fd89, %fd87, 0dBC7ABC9E3B39803F, %fd88;
	fma.rn.f64 	%fd90, %fd89, 0d3E5ADE1569CE2BDF, 0d3E928AF3FCA213EA;
	fma.rn.f64 	%fd91, %fd90, %fd89, 0d3EC71DEE62401315;
	fma.rn.f64 	%fd92, %fd91, %fd89, 0d3EFA01997C89EB71;
	fma.rn.f64 	%fd93, %fd92, %fd89, 0d3F2A01A014761F65;
	fma.rn.f64 	%fd94, %fd93, %fd89, 0d3F56C16C1852B7AF;
	fma.rn.f64 	%fd95, %fd94, %fd89, 0d3F81111111122322;
	fma.rn.f64 	%fd96, %fd95, %fd89, 0d3FA55555555502A1;
	fma.rn.f64 	%fd97, %fd96, %fd89, 0d3FC5555555555511;
	fma.rn.f64 	%fd98, %fd97, %fd89, 0d3FE000000000000B;
	fma.rn.f64 	%fd99, %fd98, %fd89, 0d3FF0000000000000;
	fma.rn.f64 	%fd100, %fd99, %fd89, 0d3FF0000000000000;
	{
	.reg .b32 %temp; 
	mov.b64 	{%r14, %temp}, %fd100;
	}
	{
	.reg .b32 %temp; 
	mov.b64 	{%temp, %r15}, %fd100;
	}
	shl.b32 	%r33, %r13, 20;
	add.s32 	%r34, %r33, %r15;
	mov.b64 	%fd108, {%r14, %r34};
	{
	.reg .b32 %temp; 
	mov.b64 	{%temp, %r35}, %fd4;
	}
	mov.b32 	%f2, %r35;
	abs.f32 	%f1, %f2;
	setp.lt.f32 	%p4, %f1, 0f4086232B;
	@%p4 bra 	$L__BB48_7;
	setp.lt.f64 	%p5, %fd4, 0d0000000000000000;
	add.f64 	%fd101, %fd4, 0d7FF0000000000000;
	selp.f64 	%fd108, 0d0000000000000000, %fd101, %p5;
	setp.geu.f32 	%p6, %f1, 0f40874800;
	@%p6 bra 	$L__BB48_7;
	shr.u32 	%r36, %r13, 31;
	add.s32 	%r37, %r13, %r36;
	shr.s32 	%r38, %r37, 1;
	shl.b32 	%r39, %r38, 20;
	add.s32 	%r40, %r15, %r39;
	mov.b64 	%fd102, {%r14, %r40};
	sub.s32 	%r41, %r13, %r38;
	shl.b32 	%r42, %r41, 20;
	add.s32 	%r43, %r42, 1072693248;
	mov.b32 	%r44, 0;
	mov.b64 	%fd103, {%r44, %r43};
	mul.f64 	%fd108, %fd103, %fd102;
$L__BB48_7:
	abs.f64 	%fd104, %fd108;
	setp.eq.f64 	%p7, %fd104, 0d7FF0000000000000;
	fma.rn.f64 	%fd105, %fd108, %fd5, %fd108;
	selp.f64 	%fd106, %fd108, %fd105, %p7;
	st.param.f64 	[func_retval0], %fd106;
	ret;

}


// ===== COMPILED SASS (sm_100) =====

	.target	sm_100

	.elftype	@"ET_EXEC"


//--------------------- .note.nv.tkinfo           --------------------------
	.section	.note.nv.tkinfo,"",@"SHT_NOTE"
	.sectionflags	@"SHF_NOTE_NV_TKINFO"
	.tkinfo
        /*0018*/ 	.word	0x00000002
        /*0030*/ 	.string	""
        /*0030*/ 	.string	"ptxas"
        /*0030*/ 	.string	"Cuda compilation tools, release 13.0, V13.0.88"
        /*0030*/ 	.string	"Build cuda_13.0.r13.0/compiler.36424714_0"
        /*0030*/ 	.string	"-arch sm_100 -m 64 "



//--------------------- .note.nv.cuinfo           --------------------------
	.section	.note.nv.cuinfo,"",@"SHT_NOTE"
	.sectionflags	@"SHF_NOTE_NV_CUINFO"
        /*0018*/ 	.short	0x0002
        /*001a*/ 	.short	0x0064
        /*001c*/ 	.short	0x0082
	.zero		2


//--------------------- .nv.info                  --------------------------
	.section	.nv.info,"",@"SHT_CUDA_INFO"
	.align	4


	//----- nvinfo : EIATTR_REGCOUNT
	.align		4
        /*0000*/ 	.byte	0x04, 0x2f
        /*0002*/ 	.short	(.L_1 - .L_0)
	.align		4
.L_0:
        /*0004*/ 	.word	index@(_Z9addKernelPKsS0_Ps)
        /*0008*/ 	.word	0x0000000c


	//----- nvinfo : EIATTR_FRAME_SIZE
	.align		4
.L_1:
        /*000c*/ 	.byte	0x04, 0x11
        /*000e*/ 	.short	(.L_3 - .L_2)
	.align		4
.L_2:
        /*0010*/ 	.word	index@(_Z9addKernelPKsS0_Ps)
        /*0014*/ 	.word	0x00000000


	//----- nvinfo : EIATTR_REGCOUNT
	.align		4
.L_3:
        /*0018*/ 	.byte	0x04, 0x2f
        /*001a*/ 	.short	(.L_5 - .L_4)
	.align		4
.L_4:
        /*001c*/ 	.word	index@(_Z9subKernelPKsS0_Ps)
        /*0020*/ 	.word	0x0000000c


	//----- nvinfo : EIATTR_FRAME_SIZE
	.align		4
.L_5:
        /*0024*/ 	.byte	0x04, 0x11
        /*0026*/ 	.short	(.L_7 - .L_6)
	.align		4
.L_6:
        /*0028*/ 	.word	index@(_Z9subKernelPKsS0_Ps)
        /*002c*/ 	.word	0x00000000


	//----- nvinfo : EIATTR_REGCOUNT
	.align		4
.L_7:
        /*0030*/ 	.byte	0x04, 0x2f
        /*0032*/ 	.short	(.L_9 - .L_8)
	.align		4
.L_8:
        /*0034*/ 	.word	index@(_Z9mulKernelPKsS0_Ps)
        /*0038*/ 	.word	0x0000000c


	//----- nvinfo : EIATTR_FRAME_SIZE
	.align		4
.L_9:
        /*003c*/ 	.byte	0x04, 0x11
        /*003e*/ 	.short	(.L_11 - .L_10)
	.align		4
.L_10:
        /*0040*/ 	.word	index@(_Z9mulKernelPKsS0_Ps)
        /*0044*/ 	.word	0x00000000


	//----- nvinfo : EIATTR_REGCOUNT
	.align		4
.L_11:
        /*0048*/ 	.byte	0x04, 0x2f
        /*004a*/ 	.short	(.L_13 - .L_12)
	.align		4
.L_12:
        /*004c*/ 	.word	index@(_Z10tdivKernelPKsS0_Ps)
        /*0050*/ 	.word	0x0000000e


	//----- nvinfo : EIATTR_FRAME_SIZE
	.align		4
.L_13:
        /*0054*/ 	.byte	0x04, 0x11
        /*0056*/ 	.short	(.L_15 - .L_14)
	.align		4
.L_14:
        /*0058*/ 	.word	index@(_Z10tdivKernelPKsS0_Ps)
        /*005c*/ 	.word	0x00000000


	//----- nvinfo : EIATTR_REGCOUNT
	.align		4
.L_15:
        /*0060*/ 	.byte	0x04, 0x2f
        /*0062*/ 	.short	(.L_17 - .L_16)
	.align		4
.L_16:
        /*0064*/ 	.word	index@(_Z10fdivKernelPKsS0_Ps)
        /*0068*/ 	.word	0x0000000e


	//----- nvinfo : EIATTR_FRAME_SIZE
	.align		4
.L_17:
        /*006c*/ 	.byte	0x04, 0x11
        /*006e*/ 	.short	(.L_19 - .L_18)
	.align		4
.L_18:
        /*0070*/ 	.word	index@(_Z10fdivKernelPKsS0_Ps)
        /*0074*/ 	.word	0x00000000


	//----- nvinfo : EIATTR_REGCOUNT
	.align		4
.L_19:
        /*0078*/ 	.byte	0x04, 0x2f
        /*007a*/ 	.short	(.L_21 - .L_20)
	.align		4
.L_20:
        /*007c*/ 	.word	index@(_Z9modKernelPKsS0_Ps)
        /*0080*/ 	.word	0x0000000d


	//----- nvinfo : EIATTR_FRAME_SIZE
	.align		4
.L_21:
        /*0084*/ 	.byte	0x04, 0x11
        /*0086*/ 	.short	(.L_23 - .L_22)
	.align		4
.L_22:
        /*0088*/ 	.word	index@(_Z9modKernelPKsS0_Ps)
        /*008c*/ 	.word	0x00000000


	//----- nvinfo : EIATTR_REGCOUNT
	.align		4
.L_23:
        /*0090*/ 	.byte	0x04, 0x2f
        /*0092*/ 	.short	(.L_25 - .L_24)
	.align		4
.L_24:
        /*0094*/ 	.word	index@(_Z9powKernelPKsS0_Ps)
        /*0098*/ 	.word	0x0000001e


	//----- nvinfo : EIATTR_FRAME_SIZE
	.align		4
.L_25:
        /*009c*/ 	.byte	0x04, 0x11
        /*009e*/ 	.short	(.L_27 - .L_26)
	.align		4
.L_26:
        /*00a0*/ 	.word	index@($_Z9powKernelPKsS0_Ps$__internal_accurate_pow)
        /*00a4*/ 	.word	0x00000000


	//----- nvinfo : EIATTR_FRAME_SIZE
	.align		4
.L_27:
        /*00a8*/ 	.byte	0x04, 0x11
        /*00aa*/ 	.short	(.L_29 - .L_28)
	.align		4
.L_28:
        /*00ac*/ 	.word	index@(_Z9powKernelPKsS0_Ps)
        /*00b0*/ 	.word	0x00000000


	//----- nvinfo : EIATTR_REGCOUNT
	.align		4
.L_29:
        /*00b4*/ 	.byte	0x04, 0x2f
        /*00b6*/ 	.short	(.L_31 - .L_30)
	.align		4
.L_30:
        /*00b8*/ 	.word	index@(_Z9absKernelPKsPs)
        /*00bc*/ 	.word	0x0000000a


	//----- nvinfo : EIATTR_FRAME_SIZE
	.align		4
.L_31:
        /*00c0*/ 	.byte	0x04, 0x11
        /*00c2*/ 	.short	(.L_33 - .L_32)
	.align		4
.L_32:
        /*00c4*/ 	.word	index@(_Z9absKernelPKsPs)
        /*00c8*/ 	.word	0x00000000


	//----- nvinfo : EIATTR_REGCOUNT
	.align		4
.L_33:
        /*00cc*/ 	.byte	0x04, 0x2f
        /*00ce*/ 	.short	(.L_35 - .L_34)
	.align		4
.L_34:
        /*00d0*/ 	.word	index@(_Z9negKernelPKsPs)
        /*00d4*/ 	.word	0x0000000a


	//----- nvinfo : EIATTR_FRAME_SIZE
	.align		4
.L_35:
        /*00d8*/ 	.byte	0x04, 0x11
        /*00da*/ 	.short	(.L_37 - .L_36)
	.align		4
.L_36:
        /*00dc*/ 	.word	index@(_Z9negKernelPKsPs)
        /*00e0*/ 	.word	0x00000000


	//----- nvinfo : EIATTR_REGCOUNT
	.align		4
.L_37:
        /*00e4*/ 	.byte	0x04, 0x2f
        /*00e6*/ 	.short	(.L_39 - .L_38)
	.align		4
.L_38:
        /*00e8*/ 	.word	index@(_Z9posKernelPKsPs)
        /*00ec*/ 	.word	0x00000008


	//----- nvinfo : EIATTR_FRAME_SIZE
	.align		4
.L_39:
        /*00f0*/ 	.byte	0x04, 0x11
        /*00f2*/ 	.short	(.L_41 - .L_40)
	.align		4
.L_40:
        /*00f4*/ 	.word	index@(_Z9posKernelPKsPs)
        /*00f8*/ 	.word	0x00000000


	//----- nvinfo : EIATTR_REGCOUNT
	.align		4
.L_41:
        /*00fc*/ 	.byte	0x04, 0x2f
        /*00fe*/ 	.short	(.L_43 - .L_42)
	.align		4
.L_42:
        /*0100*/ 	.word	index@(_Z8eqKernelPKsS0_Ps)
        /*0104*/ 	.word	0x0000000c


	//----- nvinfo : EIATTR_FRAME_SIZE
	.align		4
.L_43:
        /*0108*/ 	.byte	0x04, 0x11
        /*010a*/ 	.short	(.L_45 - .L_44)
	.align		4
.L_44:
        /*010c*/ 	.word	index@(_Z8eqKernelPKsS0_Ps)
        /*0110*/ 	.word	0x00000000


	//----- nvinfo : EIATTR_REGCOUNT
	.align		4
.L_45:
        /*0114*/ 	.byte	0x04, 0x2f
        /*0116*/ 	.short	(.L_47 - .L_46)
	.align		4
.L_46:
        /*0118*/ 	.word	index@(_Z8neKernelPKsS0_Ps)
        /*011c*/ 	.word	0x0000000c


	//----- nvinfo : EIATTR_FRAME_SIZE
	.align		4
.L_47:
        /*0120*/ 	.byte	0x04, 0x11
        /*0122*/ 	.short	(.L_49 - .L_48)
	.align		4
.L_48:
        /*0124*/ 	.word	index@(_Z8neKernelPKsS0_Ps)
        /*0128*/ 	.word	0x00000000


	//----- nvinfo : EIATTR_REGCOUNT
	.align		4
.L_49:
        /*012c*/ 	.byte	0x04, 0x2f
        /*012e*/ 	.short	(.L_51 - .L_50)
	.align		4
.L_50:
        /*0130*/ 	.word	index@(_Z8gtKernelPKsS0_Ps)
        /*0134*/ 	.word	0x0000000c


	//----- nvinfo : EIATTR_FRAME_SIZE
	.align		4
.L_51:
        /*0138*/ 	.byte	0x04, 0x11
        /*013a*/ 	.short	(.L_53 - .L_52)
	.align		4
.L_52:
        /*013c*/ 	.word	index@(_Z8gtKernelPKsS0_Ps)
        /*0140*/ 	.word	0x00000000


	//----- nvinfo : EIATTR_REGCOUNT
	.align		4
.L_53:
        /*0144*/ 	.byte	0x04, 0x2f
        /*0146*/ 	.short	(.L_55 - .L_54)
	.align		4
.L_54:
        /*0148*/ 	.word	index@(_Z8geKernelPKsS0_Ps)
        /*014c*/ 	.word	0x0000000c


	//----- nvinfo : EIATTR_FRAME_SIZE
	.align		4
.L_55:
        /*0150*/ 	.byte	0x04, 0x11
        /*0152*/ 	.short	(.L_57 - .L_56)
	.align		4
.L_56:
        /*0154*/ 	.word	index@(_Z8geKernelPKsS0_Ps)
        /*0158*/ 	.word	0x00000000


	//----- nvinfo : EIATTR_REGCOUNT
	.align		4
.L_57:
        /*015c*/ 	.byte	0x04, 0x2f
        /*015e*/ 	.short	(.L_59 - .L_58)
	.align		4
.L_58:
        /*0160*/ 	.word	index@(_Z8ltKernelPKsS0_Ps)
        /*0164*/ 	.word	0x0000000c


	//----- nvinfo : EIATTR_FRAME_SIZE
	.align		4
.L_59:
        /*0168*/ 	.byte	0x04, 0x11
        /*016a*/ 	.short	(.L_61 - .L_60)
	.align		4
.L_60:
        /*016c*/ 	.word	index@(_Z8ltKernelPKsS0_Ps)
        /*0170*/ 	.word	0x00000000


	//----- nvinfo : EIATTR_REGCOUNT
	.align		4
.L_61:
        /*0174*/ 	.byte	0x04, 0x2f
        /*0176*/ 	.short	(.L_63 - .L_62)
	.align		4
.L_62:
        /*0178*/ 	.word	index@(_Z8leKernelPKsS0_Ps)
        /*017c*/ 	.word	0x0000000c


	//----- nvinfo : EIATTR_FRAME_SIZE
	.align		4
.L_63:
        /*0180*/ 	.byte	0x04, 0x11
        /*0182*/ 	.short	(.L_65 - .L_64)
	.align		4
.L_64:
        /*0184*/ 	.word	index@(_Z8leKernelPKsS0_Ps)
        /*0188*/ 	.word	0x00000000


	//----- nvinfo : EIATTR_REGCOUNT
	.align		4
.L_65:
        /*018c*/ 	.byte	0x04, 0x2f
        /*018e*/ 	.short	(.L_67 - .L_66)
	.align		4
.L_66:
        /*0190*/ 	.word	index@(_Z9addKernelPKiS0_Pi)
        /*0194*/ 	.word	0x0000000c


	//----- nvinfo : EIATTR_FRAME_SIZE
	.align		4
.L_67:
        /*0198*/ 	.byte	0x04, 0x11
        /*019a*/ 	.short	(.L_69 - .L_68)
	.align		4
.L_68:
        /*019c*/ 	.word	index@(_Z9addKernelPKiS0_Pi)
        /*01a0*/ 	.word	0x00000000


	//----- nvinfo : EIATTR_REGCOUNT
	.align		4
.L_69:
        /*01a4*/ 	.byte	0x04, 0x2f
        /*01a6*/ 	.short	(.L_71 - .L_70)
	.align		4
.L_70:
        /*01a8*/ 	.word	index@(_Z9subKernelPKiS0_Pi)
        /*01ac*/ 	.word	0x0000000c


	//----- nvinfo : EIATTR_FRAME_SIZE
	.align		4
.L_71:
        /*01b0*/ 	.byte	0x04, 0x11
        /*01b2*/ 	.short	(.L_73 - .L_72)
	.align		4
.L_72:
        /*01b4*/ 	.word	index@(_Z9subKernelPKiS0_Pi)
        /*01b8*/ 	.word	0x00000000


	//----- nvinfo : EIATTR_REGCOUNT
	.align		4
.L_73:
        /*01bc*/ 	.byte	0x04, 0x2f
        /*01be*/ 	.short	(.L_75 - .L_74)
	.align		4
.L_74:
        /*01c0*/ 	.word	index@(_Z9mulKernelPKiS0_Pi)
        /*01c4*/ 	.word	0x0000000c


	//----- nvinfo : EIATTR_FRAME_SIZE
	.align		4
.L_75:
        /*01c8*/ 	.byte	0x04, 0x11
        /*01ca*/ 	.short	(.L_77 - .L_76)
	.align		4
.L_76:
        /*01cc*/ 	.word	index@(_Z9mulKernelPKiS0_Pi)
        /*01d0*/ 	.word	0x00000000


	//----- nvinfo : EIATTR_REGCOUNT
	.align		4
.L_77:
        /*01d4*/ 	.byte	0x04, 0x2f
        /*01d6*/ 	.short	(.L_79 - .L_78)
	.align		4
.L_78:
        /*01d8*/ 	.word	index@(_Z10tdivKernelPKiS0_Pi)
        /*01dc*/ 	.word	0x0000000e


	//----- nvinfo : EIATTR_FRAME_SIZE
	.align		4
.L_79:
        /*01e0*/ 	.byte	0x04, 0x11
        /*01e2*/ 	.short	(.L_81 - .L_80)
	.align		4
.L_80:
        /*01e4*/ 	.word	index@(_Z10tdivKernelPKiS0_Pi)
        /*01e8*/ 	.word	0x00000000


	//----- nvinfo : EIATTR_REGCOUNT
	.align		4
.L_81:
        /*01ec*/ 	.byte	0x04, 0x2f
        /*01ee*/ 	.short	(.L_83 - .L_82)
	.align		4
.L_82:
        /*01f0*/ 	.word	index@(_Z10fdivKernelPKiS0_Pi)
        /*01f4*/ 	.word	0x0000000e


	//----- nvinfo : EIATTR_FRAME_SIZE
	.align		4
.L_83:
        /*01f8*/ 	.byte	0x04, 0x11
        /*01fa*/ 	.short	(.L_85 - .L_84)
	.align		4
.L_84:
        /*01fc*/ 	.word	index@(_Z10fdivKernelPKiS0_Pi)
        /*0200*/ 	.word	0x00000000


	//----- nvinfo : EIATTR_REGCOUNT
	.align		4
.L_85:
        /*0204*/ 	.byte	0x04, 0x2f
        /*0206*/ 	.short	(.L_87 - .L_86)
	.align		4
.L_86:
        /*0208*/ 	.word	index@(_Z9modKernelPKiS0_Pi)
        /*020c*/ 	.word	0x0000000d


	//----- nvinfo : EIATTR_FRAME_SIZE
	.align		4
.L_87:
        /*0210*/ 	.byte	0x04, 0x11
        /*0212*/ 	.short	(.L_89 - .L_88)
	.align		4
.L_88:
        /*0214*/ 	.word	index@(_Z9modKernelPKiS0_Pi)
        /*0218*/ 	.word	0x00000000


	//----- nvinfo : EIATTR_REGCOUNT
	.align		4
.L_89:
        /*021c*/ 	.byte	0x04, 0x2f
        /*021e*/ 	.short	(.L_91 - .L_90)
	.align		4
.L_90:
        /*0220*/ 	.word	index@(_Z9powKernelPKiS0_Pi)
        /*0224*/ 	.word	0x0000001e


	//----- nvinfo : EIATTR_FRAME_SIZE
	.align		4
.L_91:
        /*0228*/ 	.byte	0x04, 0x11
        /*022a*/ 	.short	(.L_93 - .L_92)
	.align		4
.L_92:
        /*022c*/ 	.word	index@($_Z9powKernelPKiS0_Pi$__internal_accurate_pow)
        /*0230*/ 	.word	0x00000000


	//----- nvinfo : EIATTR_FRAME_SIZE
	.align		4
.L_93:
        /*0234*/ 	.byte	0x04, 0x11
        /*0236*/ 	.short	(.L_95 - .L_94)
	.align		4
.L_94:
        /*0238*/ 	.word	index@(_Z9powKernelPKiS0_Pi)
        /*023c*/ 	.word	0x00000000


	//----- nvinfo : EIATTR_REGCOUNT
	.align		4
.L_95:
        /*0240*/ 	.byte	0x04, 0x2f
        /*0242*/ 	.short	(.L_97 - .L_96)
	.align		4
.L_96:
        /*0244*/ 	.word	index@(_Z9absKernelPKiPi)
        /*0248*/ 	.word	0x0000000a


	//----- nvinfo : EIATTR_FRAME_SIZE
	.align		4
.L_97:
        /*024c*/ 	.byte	0x04, 0x11
        /*024e*/ 	.short	(.L_99 - .L_98)
	.align		4
.L_98:
        /*0250*/ 	.word	index@(_Z9absKernelPKiPi)
        /*0254*/ 	.word	0x00000000


	//----- nvinfo : EIATTR_REGCOUNT
	.align		4
.L_99:
        /*0258*/ 	.byte	0x04, 0x2f
        /*025a*/ 	.short	(.L_101 - .L_100)
	.align		4
.L_100:
        /*025c*/ 	.word	index@(_Z9negKernelPKiPi)
        /*0260*/ 	.word	0x0000000a


	//----- nvinfo : EIATTR_FRAME_SIZE
	.align		4
.L_101:
        /*0264*/ 	.byte	0x04, 0x11
        /*0266*/ 	.short	(.L_103 - .L_102)
	.align		4
.L_102:
        /*0268*/ 	.word	index@(_Z9negKernelPKiPi)
        /*026c*/ 	.word	0x00000000


	//----- nvinfo : EIATTR_REGCOUNT
	.align		4
.L_103:
        /*0270*/ 	.byte	0x04, 0x2f
        /*0272*/ 	.short	(.L_105 - .L_104)
	.align		4
.L_104:
        /*0274*/ 	.word	index@(_Z9posKernelPKiPi)
        /*0278*/ 	.word	0x00000008


	//----- nvinfo : EIATTR_FRAME_SIZE
	.align		4
.L_105:
        /*027c*/ 	.byte	0x04, 0x11
        /*027e*/ 	.short	(.L_107 - .L_106)
	.align		4
.L_106:
        /*0280*/ 	.word	index@(_Z9posKernelPKiPi)
        /*0284*/ 	.word	0x00000000


	//----- nvinfo : EIATTR_REGCOUNT
	.align		4
.L_107:
        /*0288*/ 	.byte	0x04, 0x2f
        /*028a*/ 	.short	(.L_109 - .L_108)
	.align		4
.L_108:
        /*028c*/ 	.word	index@(_Z8eqKernelPKiS0_Pi)
        /*0290*/ 	.word	0x0000000c


	//----- nvinfo : EIATTR_FRAME_SIZE
	.align		4
.L_109:
        /*0294*/ 	.byte	0x04, 0x11
        /*0296*/ 	.short	(.L_111 - .L_110)
	.align		4
.L_110:
        /*0298*/ 	.word	index@(_Z8eqKernelPKiS0_Pi)
        /*029c*/ 	.word	0x00000000


	//----- nvinfo : EIATTR_REGCOUNT
	.align		4
.L_111:
        /*02a0*/ 	.byte	0x04, 0x2f
        /*02a2*/ 	.short	(.L_113 - .L_112)
	.align		4
.L_112:
        /*02a4*/ 	.word	index@(_Z8neKernelPKiS0_Pi)
        /*02a8*/ 	.word	0x0000000c


	//----- nvinfo : EIATTR_FRAME_SIZE
	.align		4
.L_113:
        /*02ac*/ 	.byte	0x04, 0x11
        /*02ae*/ 	.short	(.L_115 - .L_114)
	.align		4
.L_114:
        /*02b0*/ 	.word	index@(_Z8neKernelPKiS0_Pi)
        /*02b4*/ 	.word	0x00000000


	//----- nvinfo : EIATTR_REGCOUNT
	.align		4
.L_115:
        /*02b8*/ 	.byte	0x04, 0x2f
        /*02ba*/ 	.short	(.L_117 - .L_116)
	.align		4
.L_116:
        /*02bc*/ 	.word	index@(_Z8gtKernelPKiS0_Pi)
        /*02c0*/ 	.word	0x0000000c


	//----- nvinfo : EIATTR_FRAME_SIZE
	.align		4
.L_117:
        /*02c4*/ 	.byte	0x04, 0x11
        /*02c6*/ 	.short	(.L_119 - .L_118)
	.align		4
.L_118:
        /*02c8*/ 	.word	index@(_Z8gtKernelPKiS0_Pi)
        /*02cc*/ 	.word	0x00000000


	//----- nvinfo : EIATTR_REGCOUNT
	.align		4
.L_119:
        /*02d0*/ 	.byte	0x04, 0x2f
        /*02d2*/ 	.short	(.L_121 - .L_120)
	.align		4
.L_120:
        /*02d4*/ 	.word	index@(_Z8geKernelPKiS0_Pi)
        /*02d8*/ 	.word	0x0000000c


	//----- nvinfo : EIATTR_FRAME_SIZE
	.align		4
.L_121:
        /*02dc*/ 	.byte	0x04, 0x11
        /*02de*/ 	.short	(.L_123 - .L_122)
	.align		4
.L_122:
        /*02e0*/ 	.word	index@(_Z8geKernelPKiS0_Pi)
        /*02e4*/ 	.word	0x00000000


	//----- nvinfo : EIATTR_REGCOUNT
	.align		4
.L_123:
        /*02e8*/ 	.byte	0x04, 0x2f
        /*02ea*/ 	.short	(.L_125 - .L_124)
	.align		4
.L_124:
        /*02ec*/ 	.word	index@(_Z8ltKernelPKiS0_Pi)
        /*02f0*/ 	.word	0x0000000c


	//----- nvinfo : EIATTR_FRAME_SIZE
	.align		4
.L_125:
        /*02f4*/ 	.byte	0x04, 0x11
        /*02f6*/ 	.short	(.L_127 - .L_126)
	.align		4
.L_126:
        /*02f8*/ 	.word	index@(_Z8ltKernelPKiS0_Pi)
        /*02fc*/ 	.word	0x00000000


	//----- nvinfo : EIATTR_REGCOUNT
	.align		4
.L_127:
        /*0300*/ 	.byte	0x04, 0x2f
        /*0302*/ 	.short	(.L_129 - .L_128)
	.align		4
.L_128:
        /*0304*/ 	.word	index@(_Z8leKernelPKiS0_Pi)
        /*0308*/ 	.word	0x0000000c


	//----- nvinfo : EIATTR_FRAME_SIZE
	.align		4
.L_129:
        /*030c*/ 	.byte	0x04, 0x11
        /*030e*/ 	.short	(.L_131 - .L_130)
	.align		4
.L_130:
        /*0310*/ 	.word	index@(_Z8leKernelPKiS0_Pi)
        /*0314*/ 	.word	0x00000000


	//----- nvinfo : EIATTR_REGCOUNT
	.align		4
.L_131:
        /*0318*/ 	.byte	0x04, 0x2f
        /*031a*/ 	.short	(.L_133 - .L_132)
	.align		4
.L_132:
        /*031c*/ 	.word	index@(_Z9addKernelPKlS0_Pl)
        /*0320*/ 	.word	0x0000000c


	//----- nvinfo : EIATTR_FRAME_SIZE
	.align		4
.L_133:
        /*0324*/ 	.byte	0x04, 0x11
        /*0326*/ 	.short	(.L_135 - .L_134)
	.align		4
.L_134:
        /*0328*/ 	.word	index@(_Z9addKernelPKlS0_Pl)
        /*032c*/ 	.word	0x00000000


	//----- nvinfo : EIATTR_REGCOUNT
	.align		4
.L_135:
        /*0330*/ 	.byte	0x04, 0x2f
        /*0332*/ 	.short	(.L_137 - .L_136)
	.align		4
.L_136:
        /*0334*/ 	.word	index@(_Z9subKernelPKlS0_Pl)
        /*0338*/ 	.word	0x0000000c


	//----- nvinfo : EIATTR_FRAME_SIZE
	.align		4
.L_137:
        /*033c*/ 	.byte	0x04, 0x11
        /*033e*/ 	.short	(.L_139 - .L_138)
	.align		4
.L_138:
        /*0340*/ 	.word	index@(_Z9subKernelPKlS0_Pl)
        /*0344*/ 	.word	0x00000000


	//----- nvinfo : EIATTR_REGCOUNT
	.align		4
.L_139:
        /*0348*/ 	.byte	0x04, 0x2f
        /*034a*/ 	.short	(.L_141 - .L_140)
	.align		4
.L_140:
        /*034c*/ 	.word	index@(_Z9mulKernelPKlS0_Pl)
        /*0350*/ 	.word	0x0000000e


	//----- nvinfo : EIATTR_FRAME_SIZE
	.align		4
.L_141:
        /*0354*/ 	.byte	0x04, 0x11
        /*0356*/ 	.short	(.L_143 - .L_142)
	.align		4
.L_142:
        /*0358*/ 	.word	index@(_Z9mulKernelPKlS0_Pl)
        /*035c*/ 	.word	0x00000000


	//----- nvinfo : EIATTR_REGCOUNT
	.align		4
.L_143:
        /*0360*/ 	.byte	0x04, 0x2f
        /*0362*/ 	.short	(.L_145 - .L_144)
	.align		4
.L_144:
        /*0364*/ 	.word	index@(_Z10tdivKernelPKlS0_Pl)
        /*0368*/ 	.word	0x00000016


	//----- nvinfo : EIATTR_FRAME_SIZE
	.align		4
.L_145:
        /*036c*/ 	.byte	0x04, 0x11
        /*036e*/ 	.short	(.L_147 - .L_146)
	.align		4
.L_146:
        /*0370*/ 	.word	index@($__internal_2_$__cuda_sm20_div_s64)
        /*0374*/ 	.word	0x00000000


	//----- nvinfo : EIATTR_FRAME_SIZE
	.align		4
.L_147:
        /*0378*/ 	.byte	0x04, 0x11
        /*037a*/ 	.short	(.L_149 - .L_148)
	.align		4
.L_148:
        /*037c*/ 	.word	index@(_Z10tdivKernelPKlS0_Pl)
        /*0380*/ 	.word	0x00000000


	//----- nvinfo : EIATTR_REGCOUNT
	.align		4
.L_149:
        /*0384*/ 	.byte	0x04, 0x2f
        /*0386*/ 	.short	(.L_151 - .L_150)
	.align		4
.L_150:
        /*0388*/ 	.word	index@(_Z10fdivKernelPKlS0_Pl)
        /*038c*/ 	.word	0x00000016


	//----- nvinfo : EIATTR_FRAME_SIZE
	.align		4
.L_151:
        /*0390*/ 	.byte	0x04, 0x11
        /*0392*/ 	.short	(.L_153 - .L_152)
	.align		4
.L_152:
        /*0394*/ 	.word	index@($__internal_1_$__cuda_sm20_div_s64)
        /*0398*/ 	.word	0x00000000


	//----- nvinfo : EIATTR_FRAME_SIZE
	.align		4
.L_153:
        /*039c*/ 	.byte	0x04, 0x11
        /*039e*/ 	.short	(.L_155 - .L_154)
	.align		4
.L_154:
        /*03a0*/ 	.word	index@(_Z10fdivKernelPKlS0_Pl)
        /*03a4*/ 	.word	0x00000000


	//----- nvinfo : EIATTR_REGCOUNT
	.align		4
.L_155:
        /*03a8*/ 	.byte	0x04, 0x2f
        /*03aa*/ 	.short	(.L_157 - .L_156)
	.align		4
.L_156:
        /*03ac*/ 	.word	index@(_Z9modKernelPKlS0_Pl)
        /*03b0*/ 	.word	0x00000014


	//----- nvinfo : EIATTR_FRAME_SIZE
	.align		4
.L_157:
        /*03b4*/ 	.byte	0x04, 0x11
        /*03b6*/ 	.short	(.L_159 - .L_158)
	.align		4
.L_158:
        /*03b8*/ 	.word	index@($__internal_0_$__cuda_sm20_rem_s64)
        /*03bc*/ 	.word	0x00000000


	//----- nvinfo : EIATTR_FRAME_SIZE
	.align		4
.L_159:
        /*03c0*/ 	.byte	0x04, 0x11
        /*03c2*/ 	.short	(.L_161 - .L_160)
	.align		4
.L_160:
        /*03c4*/ 	.word	index@(_Z9modKernelPKlS0_Pl)
        /*03c8*/ 	.word	0x00000000


	//----- nvinfo : EIATTR_REGCOUNT
	.align		4
.L_161:
        /*03cc*/ 	.byte	0x04, 0x2f
        /*03ce*/ 	.short	(.L_163 - .L_162)
	.align		4
.L_162:
        /*03d0*/ 	.word	index@(_Z9powKernelPKlS0_Pl)
        /*03d4*/ 	.word	0x0000001e


	//----- nvinfo : EIATTR_FRAME_SIZE
	.align		4
.L_163:
        /*03d8*/ 	.byte	0x04, 0x11
        /*03da*/ 	.short	(.L_165 - .L_164)
	.align		4
.L_164:
        /*03dc*/ 	.word	index@($_Z9powKernelPKlS0_Pl$__internal_accurate_pow)
        /*03e0*/ 	.word	0x00000000


	//----- nvinfo : EIATTR_FRAME_SIZE
	.align		4
.L_165:
        /*03e4*/ 	.byte	0x04, 0x11
        /*03e6*/ 	.short	(.L_167 - .L_166)
	.align		4
.L_166:
        /*03e8*/ 	.word	index@(_Z9powKernelPKlS0_Pl)
        /*03ec*/ 	.word	0x00000000


	//----- nvinfo : EIATTR_REGCOUNT
	.align		4
.L_167:
        /*03f0*/ 	.byte	0x04, 0x2f
        /*03f2*/ 	.short	(.L_169 - .L_168)
	.align		4
.L_168:
        /*03f4*/ 	.word	index@(_Z9absKernelPKlPl)
        /*03f8*/ 	.word	0x0000000c


	//----- nvinfo : EIATTR_FRAME_SIZE
	.align		4
.L_169:
        /*03fc*/ 	.byte	0x04, 0x11
        /*03fe*/ 	.short	(.L_171 - .L_170)
	.align		4
.L_170:
        /*0400*/ 	.word	index@(_Z9absKernelPKlPl)
        /*0404*/ 	.word	0x00000000


	//----- nvinfo : EIATTR_REGCOUNT
	.align		4
.L_171:
        /*0408*/ 	.byte	0x04, 0x2f
        /*040a*/ 	.short	(.L_173 - .L_172)
	.align		4
.L_172:
        /*040c*/ 	.word	index@(_Z9negKernelPKlPl)
        /*0410*/ 	.word	0x0000000a


	//----- nvinfo : EIATTR_FRAME_SIZE
	.align		4
.L_173:
        /*0414*/ 	.byte	0x04, 0x11
        /*0416*/ 	.short	(.L_175 - .L_174)
	.align		4
.L_174:
        /*0418*/ 	.word	index@(_Z9negKernelPKlPl)
        /*041c*/ 	.word	0x00000000


	//----- nvinfo : EIATTR_REGCOUNT
	.align		4
.L_175:
        /*0420*/ 	.byte	0x04, 0x2f
        /*0422*/ 	.short	(.L_177 - .L_176)
	.align		4
.L_176:
        /*0424*/ 	.word	index@(_Z9posKernelPKlPl)
        /*0428*/ 	.word	0x00000008


	//----- nvinfo : EIATTR_FRAME_SIZE
	.align		4
.L_177:
        /*042c*/ 	.byte	0x04, 0x11
        /*042e*/ 	.short	(.L_179 - .L_178)
	.align		4
.L_178:
        /*0430*/ 	.word	index@(_Z9posKernelPKlPl)
        /*0434*/ 	.word	0x00000000


	//----- nvinfo : EIATTR_REGCOUNT
	.align		4
.L_179:
        /*0438*/ 	.byte	0x04, 0x2f
        /*043a*/ 	.short	(.L_181 - .L_180)
	.align		4
.L_180:
        /*043c*/ 	.word	index@(_Z8eqKernelPKlS0_Pl)
        /*0440*/ 	.word	0x0000000c


	//----- nvinfo : EIATTR_FRAME_SIZE
	.align		4
.L_181:
        /*0444*/ 	.byte	0x04, 0x11
        /*0446*/ 	.short	(.L_183 - .L_182)
	.align		4
.L_182:
        /*0448*/ 	.word	index@(_Z8eqKernelPKlS0_Pl)
        /*044c*/ 	.word	0x00000000


	//----- nvinfo : EIATTR_REGCOUNT
	.align		4
.L_183:
        /*0450*/ 	.byte	0x04, 0x2f
        /*0452*/ 	.short	(.L_185 - .L_184)
	.align		4
.L_184:
        /*0454*/ 	.word	index@(_Z8neKernelPKlS0_Pl)
        /*0458*/ 	.word	0x0000000c


	//----- nvinfo : EIATTR_FRAME_SIZE
	.align		4
.L_185:
        /*045c*/ 	.byte	0x04, 0x11
        /*045e*/ 	.short	(.L_187 - .L_186)
	.align		4
.L_186:
        /*0460*/ 	.word	index@(_Z8neKernelPKlS0_Pl)
        /*0464*/ 	.word	0x00000000


	//----- nvinfo : EIATTR_REGCOUNT
	.align		4
.L_187:
        /*0468*/ 	.byte	0x04, 0x2f
        /*046a*/ 	.short	(.L_189 - .L_188)
	.align		4
.L_188:
        /*046c*/ 	.word	index@(_Z8gtKernelPKlS0_Pl)
        /*0470*/ 	.word	0x0000000c


	//----- nvinfo : EIATTR_FRAME_SIZE
	.align		4
.L_189:
        /*0474*/ 	.byte	0x04, 0x11
        /*0476*/ 	.short	(.L_191 - .L_190)
	.align		4
.L_190:
        /*0478*/ 	.word	index@(_Z8gtKernelPKlS0_Pl)
        /*047c*/ 	.word	0x00000000


	//----- nvinfo : EIATTR_REGCOUNT
	.align		4
.L_191:
        /*0480*/ 	.byte	0x04, 0x2f
        /*0482*/ 	.short	(.L_193 - .L_192)
	.align		4
.L_192:
        /*0484*/ 	.word	index@(_Z8geKernelPKlS0_Pl)
        /*0488*/ 	.word	0x0000000c


	//----- nvinfo : EIATTR_FRAME_SIZE
	.align		4
.L_193:
        /*048c*/ 	.byte	0x04, 0x11
        /*048e*/ 	.short	(.L_195 - .L_194)
	.align		4
.L_194:
        /*0490*/ 	.word	index@(_Z8geKernelPKlS0_Pl)
        /*0494*/ 	.word	0x00000000


	//----- nvinfo : EIATTR_REGCOUNT
	.align		4
.L_195:
        /*0498*/ 	.byte	0x04, 0x2f
        /*049a*/ 	.short	(.L_197 - .L_196)
	.align		4
.L_196:
        /*049c*/ 	.word	index@(_Z8ltKernelPKlS0_Pl)
        /*04a0*/ 	.word	0x0000000c


	//----- nvinfo : EIATTR_FRAME_SIZE
	.align		4
.L_197:
        /*04a4*/ 	.byte	0x04, 0x11
        /*04a6*/ 	.short	(.L_199 - .L_198)
	.align		4
.L_198:
        /*04a8*/ 	.word	index@(_Z8ltKernelPKlS0_Pl)
        /*04ac*/ 	.word	0x00000000


	//----- nvinfo : EIATTR_REGCOUNT
	.align		4
.L_199:
        /*04b0*/ 	.byte	0x04, 0x2f
        /*04b2*/ 	.short	(.L_201 - .L_200)
	.align		4
.L_200:
        /*04b4*/ 	.word	index@(_Z8leKernelPKlS0_Pl)
        /*04b8*/ 	.word	0x0000000c


	//----- nvinfo : EIATTR_FRAME_SIZE
	.align		4
.L_201:
        /*04bc*/ 	.byte	0x04, 0x11
        /*04be*/ 	.short	(.L_203 - .L_202)
	.align		4
.L_202:
        /*04c0*/ 	.word	index@(_Z8leKernelPKlS0_Pl)
        /*04c4*/ 	.word	0x00000000


	//----- nvinfo : EIATTR_MIN_STACK_SIZE
	.align		4
.L_203:
        /*04c8*/ 	.byte	0x04, 0x12
        /*04ca*/ 	.short	(.L_205 - .L_204)
	.align		4
.L_204:
        /*04cc*/ 	.word	index@(_Z8leKernelPKlS0_Pl)
        /*04d0*/ 	.word	0x00000000


	//----- nvinfo : EIATTR_MIN_STACK_SIZE
	.align		4
.L_205:
        /*04d4*/ 	.byte	0x04, 0x12
        /*04d6*/ 	.short	(.L_207 - .L_206)
	.align		4
.L_206:
        /*04d8*/ 	.word	index@(_Z8ltKernelPKlS0_Pl)
        /*04dc*/ 	.word	0x00000000


	//----- nvinfo : EIATTR_MIN_STACK_SIZE
	.align		4
.L_207:
        /*04e0*/ 	.byte	0x04, 0x12
        /*04e2*/ 	.short	(.L_209 - .L_208)
	.align		4
.L_208:
        /*04e4*/ 	.word	index@(_Z8geKernelPKlS0_Pl)
        /*04e8*/ 	.word	0x00000000


	//----- nvinfo : EIATTR_MIN_STACK_SIZE
	.align		4
.L_209:
        /*04ec*/ 	.byte	0x04, 0x12
        /*04ee*/ 	.short	(.L_211 - .L_210)
	.align		4
.L_210:
        /*04f0*/ 	.word	index@(_Z8gtKernelPKlS0_Pl)
        /*04f4*/ 	.word	0x00000000


	//----- nvinfo : EIATTR_MIN_STACK_SIZE
	.align		4
.L_211:
        /*04f8*/ 	.byte	0x04, 0x12
        /*04fa*/ 	.short	(.L_213 - .L_212)
	.align		4
.L_212:
        /*04fc*/ 	.word	index@(_Z8neKernelPKlS0_Pl)
        /*0500*/ 	.word	0x00000000


	//----- nvinfo : EIATTR_MIN_STACK_SIZE
	.align		4
.L_213:
        /*0504*/ 	.byte	0x04, 0x12
        /*0506*/ 	.short	(.L_215 - .L_214)
	.align		4
.L_214:
        /*0508*/ 	.word	index@(_Z8eqKernelPKlS0_Pl)
        /*050c*/ 	.word	0x00000000


	//----- nvinfo : EIATTR_MIN_STACK_SIZE
	.align		4
.L_215:
        /*0510*/ 	.byte	0x04, 0x12
        /*0512*/ 	.short	(.L_217 - .L_216)
	.align		4
.L_216:
        /*0514*/ 	.word	index@(_Z9posKernelPKlPl)
        /*0518*/ 	.word	0x00000000


	//----- nvinfo : EIATTR_MIN_STACK_SIZE
	.align		4
.L_217:
        /*051c*/ 	.byte	0x04, 0x12
        /*051e*/ 	.short	(.L_219 - .L_218)
	.align		4
.L_218:
        /*0520*/ 	.word	index@(_Z9negKernelPKlPl)
        /*0524*/ 	.word	0x00000000


	//----- nvinfo : EIATTR_MIN_STACK_SIZE
	.align		4
.L_219:
        /*0528*/ 	.byte	0x04, 0x12
        /*052a*/ 	.short	(.L_221 - .L_220)
	.align		4
.L_220:
        /*052c*/ 	.word	index@(_Z9absKernelPKlPl)
        /*0530*/ 	.word	0x00000000


	//----- nvinfo : EIATTR_MIN_STACK_SIZE
	.align		4
.L_221:
        /*0534*/ 	.byte	0x04, 0x12
        /*0536*/ 	.short	(.L_223 - .L_222)
	.align		4
.L_222:
        /*0538*/ 	.word	index@(_Z9powKernelPKlS0_Pl)
        /*053c*/ 	.word	0x00000000


	//----- nvinfo : EIATTR_MIN_STACK_SIZE
	.align		4
.L_223:
        /*0540*/ 	.byte	0x04, 0x12
        /*0542*/ 	.short	(.L_225 - .L_224)
	.align		4
.L_224:
        /*0544*/ 	.word	index@(_Z9modKernelPKlS0_Pl)
        /*0548*/ 	.word	0x00000000


	//----- nvinfo : EIATTR_MIN_STACK_SIZE
	.align		4
.L_225:
        /*054c*/ 	.byte	0x04, 0x12
        /*054e*/ 	.short	(.L_227 - .L_226)
	.align		4
.L_226:
        /*0550*/ 	.word	index@(_Z10fdivKernelPKlS0_Pl)
        /*0554*/ 	.word	0x00000000


	//----- nvinfo : EIATTR_MIN_STACK_SIZE
	.align		4
.L_227:
        /*0558*/ 	.byte	0x04, 0x12
        /*055a*/ 	.short	(.L_229 - .L_228)
	.align		4
.L_228:
        /*055c*/ 	.word	index@(_Z10tdivKernelPKlS0_Pl)
        /*0560*/ 	.word	0x00000000


	//----- nvinfo : EIATTR_MIN_STACK_SIZE
	.align		4
.L_229:
        /*0564*/ 	.byte	0x04, 0x12
        /*0566*/ 	.short	(.L_231 - .L_230)
	.align		4
.L_230:
        /*0568*/ 	.word	index@(_Z9mulKernelPKlS0_Pl)
        /*056c*/ 	.word	0x00000000


	//----- nvinfo : EIATTR_MIN_STACK_SIZE
	.align		4
.L_231:
        /*0570*/ 	.byte	0x04, 0x12
        /*0572*/ 	.short	(.L_233 - .L_232)
	.align		4
.L_232:
        /*0574*/ 	.word	index@(_Z9subKernelPKlS0_Pl)
        /*0578*/ 	.word	0x00000000


	//----- nvinfo : EIATTR_MIN_STACK_SIZE
	.align		4
.L_233:
        /*057c*/ 	.byte	0x04, 0x12
        /*057e*/ 	.short	(.L_235 - .L_234)
	.align		4
.L_234:
        /*0580*/ 	.word	index@(_Z9addKernelPKlS0_Pl)
        /*0584*/ 	.word	0x00000000


	//----- nvinfo : EIATTR_MIN_STACK_SIZE
	.align		4
.L_235:
        /*0588*/ 	.byte	0x04, 0x12
        /*058a*/ 	.short	(.L_237 - .L_236)
	.align		4
.L_236:
        /*058c*/ 	.word	index@(_Z8leKernelPKiS0_Pi)
        /*0590*/ 	.word	0x00000000


	//----- nvinfo : EIATTR_MIN_STACK_SIZE
	.align		4
.L_237:
        /*0594*/ 	.byte	0x04, 0x12
        /*0596*/ 	.short	(.L_239 - .L_238)
	.align		4
.L_238:
        /*0598*/ 	.word	index@(_Z8ltKernelPKiS0_Pi)
        /*059c*/ 	.word	0x00000000


	//----- nvinfo : EIATTR_MIN_STACK_SIZE
	.align		4
.L_239:
        /*05a0*/ 	.byte	0x04, 0x12
        /*05a2*/ 	.short	(.L_241 - .L_240)
	.align		4
.L_240:
        /*05a4*/ 	.word	index@(_Z8geKernelPKiS0_Pi)
        /*05a8*/ 	.word	0x00000000


	//----- nvinfo : EIATTR_MIN_STACK_SIZE
	.align		4
.L_241:
        /*05ac*/ 	.byte	0x04, 0x12
        /*05ae*/ 	.short	(.L_243 - .L_242)
	.align		4
.L_242:
        /*05b0*/ 	.word	index@(_Z8gtKernelPKiS0_Pi)
        /*05b4*/ 	.word	0x00000000


	//----- nvinfo : EIATTR_MIN_STACK_SIZE
	.align		4
.L_243:
        /*05b8*/ 	.byte	0x04, 0x12
        /*05ba*/ 	.short	(.L_245 - .L_244)
	.align		4
.L_244:
        /*05bc*/ 	.word	index@(_Z8neKernelPKiS0_Pi)
        /*05c0*/ 	.word	0x00000000


	//----- nvinfo : EIATTR_MIN_STACK_SIZE
	.align		4
.L_245:
        /*05c4*/ 	.byte	0x04, 0x12
        /*05c6*/ 	.short	(.L_247 - .L_246)
	.align		4
.L_246:
        /*05c8*/ 	.word	index@(_Z8eqKernelPKiS0_Pi)
        /*05cc*/ 	.word	0x00000000


	//----- nvinfo : EIATTR_MIN_STACK_SIZE
	.align		4
.L_247:
        /*05d0*/ 	.byte	0x04, 0x12
        /*05d2*/ 	.short	(.L_249 - .L_248)
	.align		4
.L_248:
        /*05d4*/ 	.word	index@(_Z9posKernelPKiPi)
        /*05d8*/ 	.word	0x00000000


	//----- nvinfo : EIATTR_MIN_STACK_SIZE
	.align		4
.L_249:
        /*05dc*/ 	.byte	0x04, 0x12
        /*05de*/ 	.short	(.L_251 - .L_250)
	.align		4
.L_250:
        /*05e0*/ 	.word	index@(_Z9negKernelPKiPi)
        /*05e4*/ 	.word	0x00000000


	//----- nvinfo : EIATTR_MIN_STACK_SIZE
	.align		4
.L_251:
        /*05e8*/ 	.byte	0x04, 0x12
        /*05ea*/ 	.short	(.L_253 - .L_252)
	.align		4
.L_252:
        /*05ec*/ 	.word	index@(_Z9absKernelPKiPi)
        /*05f0*/ 	.word	0x00000000


	//----- nvinfo : EIATTR_MIN_STACK_SIZE
	.align		4
.L_253:
        /*05f4*/ 	.byte	0x04, 0x12
        /*05f6*/ 	.short	(.L_255 - .L_254)
	.align		4
.L_254:
        /*05f8*/ 	.word	index@(_Z9powKernelPKiS0_Pi)
        /*05fc*/ 	.word	0x00000000


	//----- nvinfo : EIATTR_MIN_STACK_SIZE
	.align		4
.L_255:
        /*0600*/ 	.byte	0x04, 0x12
        /*0602*/ 	.short	(.L_257 - .L_256)
	.align		4
.L_256:
        /*0604*/ 	.word	index@(_Z9modKernelPKiS0_Pi)
        /*0608*/ 	.word	0x00000000


	//----- nvinfo : EIATTR_MIN_STACK_SIZE
	.align		4
.L_257:
        /*060c*/ 	.byte	0x04, 0x12
        /*060e*/ 	.short	(.L_259 - .L_258)
	.align		4
.L_258:
        /*0610*/ 	.word	index@(_Z10fdivKernelPKiS0_Pi)
        /*0614*/ 	.word	0x00000000


	//----- nvinfo : EIATTR_MIN_STACK_SIZE
	.align		4
.L_259:
        /*0618*/ 	.byte	0x04, 0x12
        /*061a*/ 	.short	(.L_261 - .L_260)
	.align		4
.L_260:
        /*061c*/ 	.word	index@(_Z10tdivKernelPKiS0_Pi)
        /*0620*/ 	.word	0x00000000


	//----- nvinfo : EIATTR_MIN_STACK_SIZE
	.align		4
.L_261:
        /*0624*/ 	.byte	0x04, 0x12
        /*0626*/ 	.short	(.L_263 - .L_262)
	.align		4
.L_262:
        /*0628*/ 	.word	index@(_Z9mulKernelPKiS0_Pi)
        /*062c*/ 	.word	0x00000000


	//----- nvinfo : EIATTR_MIN_STACK_SIZE
	.align		4
.L_263:
        /*0630*/ 	.byte	0x04, 0x12
        /*0632*/ 	.short	(.L_265 - .L_264)
	.align		4
.L_264:
        /*0634*/ 	.word	index@(_Z9subKernelPKiS0_Pi)
        /*0638*/ 	.word	0x00000000


	//----- nvinfo : EIATTR_MIN_STACK_SIZE
	.align		4
.L_265:
        /*063c*/ 	.byte	0x04, 0x12
        /*063e*/ 	.short	(.L_267 - .L_266)
	.align		4
.L_266:
        /*0640*/ 	.word	index@(_Z9addKernelPKiS0_Pi)
        /*0644*/ 	.word	0x00000000


	//----- nvinfo : EIATTR_MIN_STACK_SIZE
	.align		4
.L_267:
        /*0648*/ 	.byte	0x04, 0x12
        /*064a*/ 	.short	(.L_269 - .L_268)
	.align		4
.L_268:
        /*064c*/ 	.word	index@(_Z8leKernelPKsS0_Ps)
        /*0650*/ 	.word	0x00000000


	//----- nvinfo : EIATTR_MIN_STACK_SIZE
	.align		4
.L_269:
        /*0654*/ 	.byte	0x04, 0x12
        /*0656*/ 	.short	(.L_271 - .L_270)
	.align		4
.L_270:
        /*0658*/ 	.word	index@(_Z8ltKernelPKsS0_Ps)
        /*065c*/ 	.word	0x00000000


	//----- nvinfo : EIATTR_MIN_STACK_SIZE
	.align		4
.L_271:
        /*0660*/ 	.byte	0x04, 0x12
        /*0662*/ 	.short	(.L_273 - .L_272)
	.align		4
.L_272:
        /*0664*/ 	.word	index@(_Z8geKernelPKsS0_Ps)
        /*0668*/ 	.word	0x00000000


	//----- nvinfo : EIATTR_MIN_STACK_SIZE
	.align		4
.L_273:
        /*066c*/ 	.byte	0x04, 0x12
        /*066e*/ 	.short	(.L_275 - .L_274)
	.align		4
.L_274:
        /*0670*/ 	.word	index@(_Z8gtKernelPKsS0_Ps)
        /*0674*/ 	.word	0x00000000


	//----- nvinfo : EIATTR_MIN_STACK_SIZE
	.align		4
.L_275:
        /*0678*/ 	.byte	0x04, 0x12
        /*067a*/ 	.short	(.L_277 - .L_276)
	.align		4
.L_276:
        /*067c*/ 	.word	index@(_Z8neKernelPKsS0_Ps)
        /*0680*/ 	.word	0x00000000


	//----- nvinfo : EIATTR_MIN_STACK_SIZE
	.align		4
.L_277:
        /*0684*/ 	.byte	0x04, 0x12
        /*0686*/ 	.short	(.L_279 - .L_278)
	.align		4
.L_278:
        /*0688*/ 	.word	index@(_Z8eqKernelPKsS0_Ps)
        /*068c*/ 	.word	0x00000000


	//----- nvinfo : EIATTR_MIN_STACK_SIZE
	.align		4
.L_279:
        /*0690*/ 	.byte	0x04, 0x12
        /*0692*/ 	.short	(.L_281 - .L_280)
	.align		4
.L_280:
        /*0694*/ 	.word	index@(_Z9posKernelPKsPs)
        /*0698*/ 	.word	0x00000000


	//----- nvinfo : EIATTR_MIN_STACK_SIZE
	.align		4
.L_281:
        /*069c*/ 	.byte	0x04, 0x12
        /*069e*/ 	.short	(.L_283 - .L_282)
	.align		4
.L_282:
        /*06a0*/ 	.word	index@(_Z9negKernelPKsPs)
        /*06a4*/ 	.word	0x00000000


	//----- nvinfo : EIATTR_MIN_STACK_SIZE
	.align		4
.L_283:
        /*06a8*/ 	.byte	0x04, 0x12
        /*06aa*/ 	.short	(.L_285 - .L_284)
	.align		4
.L_284:
        /*06ac*/ 	.word	index@(_Z9absKernelPKsPs)
        /*06b0*/ 	.word	0x00000000


	//----- nvinfo : EIATTR_MIN_STACK_SIZE
	.align		4
.L_285:
        /*06b4*/ 	.byte	0x04, 0x12
        /*06b6*/ 	.short	(.L_287 - .L_286)
	.align		4
.L_286:
        /*06b8*/ 	.word	index@(_Z9powKernelPKsS0_Ps)
        /*06bc*/ 	.word	0x00000000


	//----- nvinfo : EIATTR_MIN_STACK_SIZE
	.align		4
.L_287:
        /*06c0*/ 	.byte	0x04, 0x12
        /*06c2*/ 	.short	(.L_289 - .L_288)
	.align		4
.L_288:
        /*06c4*/ 	.word	index@(_Z9modKernelPKsS0_Ps)
        /*06c8*/ 	.word	0x00000000


	//----- nvinfo : EIATTR_MIN_STACK_SIZE
	.align		4
.L_289:
        /*06cc*/ 	.byte	0x04, 0x12
        /*06ce*/ 	.short	(.L_291 - .L_290)
	.align		4
.L_290:
        /*06d0*/ 	.word	index@(_Z10fdivKernelPKsS0_Ps)
        /*06d4*/ 	.word	0x00000000


	//----- nvinfo : EIATTR_MIN_STACK_SIZE
	.align		4
.L_291:
        /*06d8*/ 	.byte	0x04, 0x12
        /*06da*/ 	.short	(.L_293 - .L_292)
	.align		4
.L_292:
        /*06dc*/ 	.word	index@(_Z10tdivKernelPKsS0_Ps)
        /*06e0*/ 	.word	0x00000000


	//----- nvinfo : EIATTR_MIN_STACK_SIZE
	.align		4
.L_293:
        /*06e4*/ 	.byte	0x04, 0x12
        /*06e6*/ 	.short	(.L_295 - .L_294)
	.align		4
.L_294:
        /*06e8*/ 	.word	index@(_Z9mulKernelPKsS0_Ps)
        /*06ec*/ 	.word	0x00000000


	//----- nvinfo : EIATTR_MIN_STACK_SIZE
	.align		4
.L_295:
        /*06f0*/ 	.byte	0x04, 0x12
        /*06f2*/ 	.short	(.L_297 - .L_296)
	.align		4
.L_296:
        /*06f4*/ 	.word	index@(_Z9subKernelPKsS0_Ps)
        /*06f8*/ 	.word	0x00000000


	//----- nvinfo : EIATTR_MIN_STACK_SIZE
	.align		4
.L_297:
        /*06fc*/ 	.byte	0x04, 0x12
        /*06fe*/ 	.short	(.L_299 - .L_298)
	.align		4
.L_298:
        /*0700*/ 	.word	index@(_Z9addKernelPKsS0_Ps)
        /*0704*/ 	.word	0x00000000
.L_299:


//--------------------- .nv.compat                --------------------------
	.section	.nv.compat,"",@"SHT_CUDA_COMPAT_INFO"
	.align	4
        /*0000*/ 	.byte	0x02, 0x09, 0x00, 0x00, 0x02, 0x02, 0x01, 0x00, 0x02, 0x05, 0x05, 0x00, 0x03, 0x07, 0x01, 0x01
        /*0010*/ 	.byte	0x02, 0x03, 0x00, 0x00, 0x02, 0x06, 0x01, 0x00, 0x04, 0x0b, 0x08, 0x00, 0x01, 0x00, 0x00, 0x00
        /*0020*/ 	.byte	0x00, 0x00, 0x00, 0x00


//--------------------- .nv.info._Z8leKernelPKlS0_Pl --------------------------
	.section	.nv.info._Z8leKernelPKlS0_Pl,"",@"SHT_CUDA_INFO"
	.sectionflags	@""
	.align	4


	//----- nvinfo : EIATTR_CUDA_API_VERSION
	.align		4
        /*0000*/ 	.byte	0x04, 0x37
        /*0002*/ 	.short	(.L_301 - .L_300)
.L_300:
        /*0004*/ 	.word	0x00000082


	//----- nvinfo : EIATTR_KPARAM_INFO
	.align		4
.L_301:
        /*0008*/ 	.byte	0x04, 0x17
        /*000a*/ 	.short	(.L_303 - .L_302)
.L_302:
        /*000c*/ 	.word	0x00000000
        /*0010*/ 	.short	0x0002
        /*0012*/ 	.short	0x0010
        /*0014*/ 	.byte	0x00, 0xf5, 0x21, 0x00


	//----- nvinfo : EIATTR_KPARAM_INFO
	.align		4
.L_303:
        /*0018*/ 	.byte	0x04, 0x17
        /*001a*/ 	.short	(.L_305 - .L_304)
.L_304:
        /*001c*/ 	.word	0x00000000
        /*0020*/ 	.short	0x0001
        /*0022*/ 	.short	0x0008
        /*0024*/ 	.byte	0x00, 0xf5, 0x21, 0x00


	//----- nvinfo : EIATTR_KPARAM_INFO
	.align		4
.L_305:
        /*0028*/ 	.byte	0x04, 0x17
        /*002a*/ 	.short	(.L_307 - .L_306)
.L_306:
        /*002c*/ 	.word	0x00000000
        /*0030*/ 	.short	0x0000
        /*0032*/ 	.short	0x0000
        /*0034*/ 	.byte	0x00, 0xf5, 0x21, 0x00


	//----- nvinfo : EIATTR_SPARSE_MMA_MASK
	.align		4
.L_307:
        /*0038*/ 	.byte	0x03, 0x50
        /*003a*/ 	.short	0x0000


	//----- nvinfo : EIATTR_MAXREG_COUNT
	.align		4
        /*003c*/ 	.byte	0x03, 0x1b
        /*003e*/ 	.short	0x00ff


	//----- nvinfo : EIATTR_MERCURY_ISA_VERSION
	.align		4
        /*0040*/ 	.byte	0x03, 0x5f
        /*0042*/ 	.short	0x0101


	//----- nvinfo : EIATTR_VRC_CTA_INIT_COUNT
	.align		4
        /*0044*/ 	.byte	0x02, 0x4a
	.zero		1
	.zero		1


	//----- nvinfo : EIATTR_EXIT_INSTR_OFFSETS
	.align		4
        /*0048*/ 	.byte	0x04, 0x1c
        /*004a*/ 	.short	(.L_309 - .L_308)


	//   ....[0]....
.L_308:
        /*004c*/ 	.word	0x000000c0


	//----- nvinfo : EIATTR_CBANK_PARAM_SIZE
	.align		4
.L_309:
        /*0050*/ 	.byte	0x03, 0x19
        /*0052*/ 	.short	0x0018


	//----- nvinfo : EIATTR_PARAM_CBANK
	.align		4
        /*0054*/ 	.byte	0x04, 0x0a
        /*0056*/ 	.short	(.L_311 - .L_310)
	.align		4
.L_310:
        /*0058*/ 	.word	index@(.nv.constant0._Z8leKernelPKlS0_Pl)
        /*005c*/ 	.short	0x0380
        /*005e*/ 	.short	0x0018


	//----- nvinfo : EIATTR_SW_WAR
	.align		4
.L_311:
        /*0060*/ 	.byte	0x04, 0x36
        /*0062*/ 	.short	(.L_313 - .L_312)
.L_312:
        /*0064*/ 	.word	0x00000008
.L_313:


//--------------------- .nv.info._Z8ltKernelPKlS0_Pl --------------------------
	.section	.nv.info._Z8ltKernelPKlS0_Pl,"",@"SHT_CUDA_INFO"
	.sectionflags	@""
	.align	4


	//----- nvinfo : EIATTR_CUDA_API_VERSION
	.align		4
        /*0000*/ 	.byte	0x04, 0x37
        /*0002*/ 	.short	(.L_315 - .L_314)
.L_314:
        /*0004*/ 	.word	0x00000082


	//----- nvinfo : EIATTR_KPARAM_INFO
	.align		4
.L_315:
        /*0008*/ 	.byte	0x04, 0x17
        /*000a*/ 	.short	(.L_317 - .L_316)
.L_316:
        /*000c*/ 	.word	0x00000000
        /*0010*/ 	.short	0x0002
        /*0012*/ 	.short	0x0010
        /*0014*/ 	.byte	0x00, 0xf5, 0x21, 0x00


	//----- nvinfo : EIATTR_KPARAM_INFO
	.align		4
.L_317:
        /*0018*/ 	.byte	0x04, 0x17
        /*001a*/ 	.short	(.L_319 - .L_318)
.L_318:
        /*001c*/ 	.word	0x00000000
        /*0020*/ 	.short	0x0001
        /*0022*/ 	.short	0x0008
        /*0024*/ 	.byte	0x00, 0xf5, 0x21, 0x00


	//----- nvinfo : EIATTR_KPARAM_INFO
	.align		4
.L_319:
        /*0028*/ 	.byte	0x04, 0x17
        /*002a*/ 	.short	(.L_321 - .L_320)
.L_320:
        /*002c*/ 	.word	0x00000000
        /*0030*/ 	.short	0x0000
        /*0032*/ 	.short	0x0000
        /*0034*/ 	.byte	0x00, 0xf5, 0x21, 0x00


	//----- nvinfo : EIATTR_SPARSE_MMA_MASK
	.align		4
.L_321:
        /*0038*/ 	.byte	0x03, 0x50
        /*003a*/ 	.short	0x0000


	//----- nvinfo : EIATTR_MAXREG_COUNT
	.align		4
        /*003c*/ 	.byte	0x03, 0x1b
        /*003e*/ 	.short	0x00ff


	//----- nvinfo : EIATTR_MERCURY_ISA_VERSION
	.align		4
        /*0040*/ 	.byte	0x03, 0x5f
        /*0042*/ 	.short	0x0101


	//----- nvinfo : EIATTR_VRC_CTA_INIT_COUNT
	.align		4
        /*0044*/ 	.byte	0x02, 0x4a
	.zero		1
	.zero		1


	//----- nvinfo : EIATTR_EXIT_INSTR_OFFSETS
	.align		4
        /*0048*/ 	.byte	0x04, 0x1c
        /*004a*/ 	.short	(.L_323 - .L_322)


	//   ....[0]....
.L_322:
        /*004c*/ 	.word	0x000000c0


	//----- nvinfo : EIATTR_CBANK_PARAM_SIZE
	.align		4
.L_323:
        /*0050*/ 	.byte	0x03, 0x19
        /*0052*/ 	.short	0x0018


	//----- nvinfo : EIATTR_PARAM_CBANK
	.align		4
        /*0054*/ 	.byte	0x04, 0x0a
        /*0056*/ 	.short	(.L_325 - .L_324)
	.align		4
.L_324:
        /*0058*/ 	.word	index@(.nv.constant0._Z8ltKernelPKlS0_Pl)
        /*005c*/ 	.short	0x0380
        /*005e*/ 	.short	0x0018


	//----- nvinfo : EIATTR_SW_WAR
	.align		4
.L_325:
        /*0060*/ 	.byte	0x04, 0x36
        /*0062*/ 	.short	(.L_327 - .L_326)
.L_326:
        /*0064*/ 	.word	0x00000008
.L_327:


//--------------------- .nv.info._Z8geKernelPKlS0_Pl --------------------------
	.section	.nv.info._Z8geKernelPKlS0_Pl,"",@"SHT_CUDA_INFO"
	.sectionflags	@""
	.align	4


	//----- nvinfo : EIATTR_CUDA_API_VERSION
	.align		4
        /*0000*/ 	.byte	0x04, 0x37
        /*0002*/ 	.short	(.L_329 - .L_328)
.L_328:
        /*0004*/ 	.word	0x00000082


	//----- nvinfo : EIATTR_KPARAM_INFO
	.align		4
.L_329:
        /*0008*/ 	.byte	0x04, 0x17
        /*000a*/ 	.short	(.L_331 - .L_330)
.L_330:
        /*000c*/ 	.word	0x00000000
        /*0010*/ 	.short	0x0002
        /*0012*/ 	.short	0x0010
        /*0014*/ 	.byte	0x00, 0xf5, 0x21, 0x00


	//----- nvinfo : EIATTR_KPARAM_INFO
	.align		4
.L_331:
        /*0018*/ 	.byte	0x04, 0x17
        /*001a*/ 	.short	(.L_333 - .L_332)
.L_332:
        /*001c*/ 	.word	0x00000000
        /*0020*/ 	.short	0x0001
        /*0022*/ 	.short	0x0008
        /*0024*/ 	.byte	0x00, 0xf5, 0x21, 0x00


	//----- nvinfo : EIATTR_KPARAM_INFO
	.align		4
.L_333:
        /*0028*/ 	.byte	0x04, 0x17
        /*002a*/ 	.short	(.L_335 - .L_334)
.L_334:
        /*002c*/ 	.word	0x00000000
        /*0030*/ 	.short	0x0000
        /*0032*/ 	.short	0x0000
        /*0034*/ 	.byte	0x00, 0xf5, 0x21, 0x00


	//----- nvinfo : EIATTR_SPARSE_MMA_MASK
	.align		4
.L_335:
        /*0038*/ 	.byte	0x03, 0x50
        /*003a*/ 	.short	0x0000


	//----- nvinfo : EIATTR_MAXREG_COUNT
	.align		4
        /*003c*/ 	.byte	0x03, 0x1b
        /*003e*/ 	.short	0x00ff


	//----- nvinfo : EIATTR_MERCURY_ISA_VERSION
	.align		4
        /*0040*/ 	.byte	0x03, 0x5f
        /*0042*/ 	.short	0x0101


	//----- nvinfo : EIATTR_VRC_CTA_INIT_COUNT
	.align		4
        /*0044*/ 	.byte	0x02, 0x4a
	.zero		1
	.zero		1


	//----- nvinfo : EIATTR_EXIT_INSTR_OFFSETS
	.align		4
        /*0048*/ 	.byte	0x04, 0x1c
        /*004a*/ 	.short	(.L_337 - .L_336)


	//   ....[0]....
.L_336:
        /*004c*/ 	.word	0x000000c0


	//----- nvinfo : EIATTR_CBANK_PARAM_SIZE
	.align		4
.L_337:
        /*0050*/ 	.byte	0x03, 0x19
        /*0052*/ 	.short	0x0018


	//----- nvinfo : EIATTR_PARAM_CBANK
	.align		4
        /*0054*/ 	.byte	0x04, 0x0a
        /*0056*/ 	.short	(.L_339 - .L_338)
	.align		4
.L_338:
        /*0058*/ 	.word	index@(.nv.constant0._Z8geKernelPKlS0_Pl)
        /*005c*/ 	.short	0x0380
        /*005e*/ 	.short	0x0018


	//----- nvinfo : EIATTR_SW_WAR
	.align		4
.L_339:
        /*0060*/ 	.byte	0x04, 0x36
        /*0062*/ 	.short	(.L_341 - .L_340)
.L_340:
        /*0064*/ 	.word	0x00000008
.L_341:


//--------------------- .nv.info._Z8gtKernelPKlS0_Pl --------------------------
	.section	.nv.info._Z8gtKernelPKlS0_Pl,"",@"SHT_CUDA_INFO"
	.sectionflags	@""
	.align	4


	//----- nvinfo : EIATTR_CUDA_API_VERSION
	.align		4
        /*0000*/ 	.byte	0x04, 0x37
        /*0002*/ 	.short	(.L_343 - .L_342)
.L_342:
        /*0004*/ 	.word	0x00000082


	//----- nvinfo : EIATTR_KPARAM_INFO
	.align		4
.L_343:
        /*0008*/ 	.byte	0x04, 0x17
        /*000a*/ 	.short	(.L_345 - .L_344)
.L_344:
        /*000c*/ 	.word	0x00000000
        /*0010*/ 	.short	0x0002
        /*0012*/ 	.short	0x0010
        /*0014*/ 	.byte	0x00, 0xf5, 0x21, 0x00


	//----- nvinfo : EIATTR_KPARAM_INFO
	.align		4
.L_345:
        /*0018*/ 	.byte	0x04, 0x17
        /*001a*/ 	.short	(.L_347 - .L_346)
.L_346:
        /*001c*/ 	.word	0x00000000
        /*0020*/ 	.short	0x0001
        /*0022*/ 	.short	0x0008
        /*0024*/ 	.byte	0x00, 0xf5, 0x21, 0x00


	//----- nvinfo : EIATTR_KPARAM_INFO
	.align		4
.L_347:
        /*0028*/ 	.byte	0x04, 0x17
        /*002a*/ 	.short	(.L_349 - .L_348)
.L_348:
        /*002c*/ 	.word	0x00000000
        /*0030*/ 	.short	0x0000
        /*0032*/ 	.short	0x0000
        /*0034*/ 	.byte	0x00, 0xf5, 0x21, 0x00


	//----- nvinfo : EIATTR_SPARSE_MMA_MASK
	.align		4
.L_349:
        /*0038*/ 	.byte	0x03, 0x50
        /*003a*/ 	.short	0x0000


	//----- nvinfo : EIATTR_MAXREG_COUNT
	.align		4
        /*003c*/ 	.byte	0x03, 0x1b
        /*003e*/ 	.short	0x00ff


	//----- nvinfo : EIATTR_MERCURY_ISA_VERSION
	.align		4
        /*0040*/ 	.byte	0x03, 0x5f
        /*0042*/ 	.short	0x0101


	//----- nvinfo : EIATTR_VRC_CTA_INIT_COUNT
	.align		4
        /*0044*/ 	.byte	0x02, 0x4a
	.zero		1
	.zero		1


	//----- nvinfo : EIATTR_EXIT_INSTR_OFFSETS
	.align		4
        /*0048*/ 	.byte	0x04, 0x1c
        /*004a*/ 	.short	(.L_351 - .L_350)


	//   ....[0]....
.L_350:
        /*004c*/ 	.word	0x000000c0


	//----- nvinfo : EIATTR_CBANK_PARAM_SIZE
	.align		4
.L_351:
        /*0050*/ 	.byte	0x03, 0x19
        /*0052*/ 	.short	0x0018


	//----- nvinfo : EIATTR_PARAM_CBANK
	.align		4
        /*0054*/ 	.byte	0x04, 0x0a
        /*0056*/ 	.short	(.L_353 - .L_352)
	.align		4
.L_352:
        /*0058*/ 	.word	index@(.nv.constant0._Z8gtKernelPKlS0_Pl)
        /*005c*/ 	.short	0x0380
        /*005e*/ 	.short	0x0018


	//----- nvinfo : EIATTR_SW_WAR
	.align		4
.L_353:
        /*0060*/ 	.byte	0x04, 0x36
        /*0062*/ 	.short	(.L_355 - .L_354)
.L_354:
        /*0064*/ 	.word	0x00000008
.L_355:


//--------------------- .nv.info._Z8neKernelPKlS0_Pl --------------------------
	.section	.nv.info._Z8neKernelPKlS0_Pl,"",@"SHT_CUDA_INFO"
	.sectionflags	@""
	.align	4


	//----- nvinfo : EIATTR_CUDA_API_VERSION
	.align		4
        /*0000*/ 	.byte	0x04, 0x37
        /*0002*/ 	.short	(.L_357 - .L_356)
.L_356:
        /*0004*/ 	.word	0x00000082


	//----- nvinfo : EIATTR_KPARAM_INFO
	.align		4
.L_357:
        /*0008*/ 	.byte	0x04, 0x17
        /*000a*/ 	.short	(.L_359 - .L_358)
.L_358:
        /*000c*/ 	.word	0x00000000
        /*0010*/ 	.short	0x0002
        /*0012*/ 	.short	0x0010
        /*0014*/ 	.byte	0x00, 0xf5, 0x21, 0x00


	//----- nvinfo : EIATTR_KPARAM_INFO
	.align		4
.L_359:
        /*0018*/ 	.byte	0x04, 0x17
        /*001a*/ 	.short	(.L_361 - .L_360)
.L_360:
        /*001c*/ 	.word	0x00000000
        /*0020*/ 	.short	0x0001
        /*0022*/ 	.short	0x0008
        /*0024*/ 	.byte	0x00, 0xf5, 0x21, 0x00


	//----- nvinfo : EIATTR_KPARAM_INFO
	.align		4
.L_361:
        /*0028*/ 	.byte	0x04, 0x17
        /*002a*/ 	.short	(.L_363 - .L_362)
.L_362:
        /*002c*/ 	.word	0x00000000
        /*0030*/ 	.short	0x0000
        /*0032*/ 	.short	0x0000
        /*0034*/ 	.byte	0x00, 0xf5, 0x21, 0x00


	//----- nvinfo : EIATTR_SPARSE_MMA_MASK
	.align		4
.L_363:
        /*0038*/ 	.byte	0x03, 0x50
        /*003a*/ 	.short	0x0000


	//----- nvinfo : EIATTR_MAXREG_COUNT
	.align		4
        /*003c*/ 	.byte	0x03, 0x1b
        /*003e*/ 	.short	0x00ff


	//----- nvinfo : EIATTR_MERCURY_ISA_VERSION
	.align		4
        /*0040*/ 	.byte	0x03, 0x5f
        /*0042*/ 	.short	0x0101


	//----- nvinfo : EIATTR_VRC_CTA_INIT_COUNT
	.align		4
        /*0044*/ 	.byte	0x02, 0x4a
	.zero		1
	.zero		1


	//----- nvinfo : EIATTR_EXIT_INSTR_OFFSETS
	.align		4
        /*0048*/ 	.byte	0x04, 0x1c
        /*004a*/ 	.short	(.L_365 - .L_364)


	//   ....[0]....
.L_364:
        /*004c*/ 	.word	0x000000c0


	//----- nvinfo : EIATTR_CBANK_PARAM_SIZE
	.align		4
.L_365:
        /*0050*/ 	.byte	0x03, 0x19
        /*0052*/ 	.short	0x0018


	//----- nvinfo : EIATTR_PARAM_CBANK
	.align		4
        /*0054*/ 	.byte	0x04, 0x0a
        /*0056*/ 	.short	(.L_367 - .L_366)
	.align		4
.L_366:
        /*0058*/ 	.word	index@(.nv.constant0._Z8neKernelPKlS0_Pl)
        /*005c*/ 	.short	0x0380
        /*005e*/ 	.short	0x0018


	//----- nvinfo : EIATTR_SW_WAR
	.align		4
.L_367:
        /*0060*/ 	.byte	0x04, 0x36
        /*0062*/ 	.short	(.L_369 - .L_368)
.L_368:
        /*0064*/ 	.word	0x00000008
.L_369:


//--------------------- .nv.info._Z8eqKernelPKlS0_Pl --------------------------
	.section	.nv.info._Z8eqKernelPKlS0_Pl,"",@"SHT_CUDA_INFO"
	.sectionflags	@""
	.align	4


	//----- nvinfo : EIATTR_CUDA_API_VERSION
	.align		4
        /*0000*/ 	.byte	0x04, 0x37
        /*0002*/ 	.short	(.L_371 - .L_370)
.L_370:
        /*0004*/ 	.word	0x00000082


	//----- nvinfo : EIATTR_KPARAM_INFO
	.align		4
.L_371:
        /*0008*/ 	.byte	0x04, 0x17
        /*000a*/ 	.short	(.L_373 - .L_372)
.L_372:
        /*000c*/ 	.word	0x00000000
        /*0010*/ 	.short	0x0002
        /*0012*/ 	.short	0x0010
        /*0014*/ 	.byte	0x00, 0xf5, 0x21, 0x00


	//----- nvinfo : EIATTR_KPARAM_INFO
	.align		4
.L_373:
        /*0018*/ 	.byte	0x04, 0x17
        /*001a*/ 	.short	(.L_375 - .L_374)
.L_374:
        /*001c*/ 	.word	0x00000000
        /*0020*/ 	.short	0x0001
        /*0022*/ 	.short	0x0008
        /*0024*/ 	.byte	0x00, 0xf5, 0x21, 0x00


	//----- nvinfo : EIATTR_KPARAM_INFO
	.align		4
.L_375:
        /*0028*/ 	.byte	0x04, 0x17
        /*002a*/ 	.short	(.L_377 - .L_376)
.L_376:
        /*002c*/ 	.word	0x00000000
        /*0030*/ 	.short	0x0000
        /*0032*/ 	.short	0x0000
        /*0034*/ 	.byte	0x00, 0xf5, 0x21, 0x00


	//----- nvinfo : EIATTR_SPARSE_MMA_MASK
	.align		4
.L_377:
        /*0038*/ 	.byte	0x03, 0x50
        /*003a*/ 	.short	0x0000


	//----- nvinfo : EIATTR_MAXREG_COUNT
	.align		4
        /*003c*/ 	.byte	0x03, 0x1b
        /*003e*/ 	.short	0x00ff


	//----- nvinfo : EIATTR_MERCURY_ISA_VERSION
	.align		4
        /*0040*/ 	.byte	0x03, 0x5f
        /*0042*/ 	.short	0x0101


	//----- nvinfo : EIATTR_VRC_CTA_INIT_COUNT
	.align		4
        /*0044*/ 	.byte	0x02, 0x4a
	.zero		1
	.zero		1


	//----- nvinfo : EIATTR_EXIT_INSTR_OFFSETS
	.align		4
        /*0048*/ 	.byte	0x04, 0x1c
        /*004a*/ 	.short	(.L_379 - .L_378)


	//   ....[0]....
.L_378:
        /*004c*/ 	.word	0x000000c0


	//----- nvinfo : EIATTR_CBANK_PARAM_SIZE
	.align		4
.L_379:
        /*0050*/ 	.byte	0x03, 0x19
        /*0052*/ 	.short	0x0018


	//----- nvinfo : EIATTR_PARAM_CBANK
	.align		4
        /*0054*/ 	.byte	0x04, 0x0a
        /*0056*/ 	.short	(.L_381 - .L_380)
	.align		4
.L_380:
        /*0058*/ 	.word	index@(.nv.constant0._Z8eqKernelPKlS0_Pl)
        /*005c*/ 	.short	0x0380
        /*005e*/ 	.short	0x0018


	//----- nvinfo : EIATTR_SW_WAR
	.align		4
.L_381:
        /*0060*/ 	.byte	0x04, 0x36
        /*0062*/ 	.short	(.L_383 - .L_382)
.L_382:
        /*0064*/ 	.word	0x00000008
.L_383:


//--------------------- .nv.info._Z9posKernelPKlPl --------------------------
	.section	.nv.info._Z9posKernelPKlPl,"",@"SHT_CUDA_INFO"
	.sectionflags	@""
	.align	4


	//----- nvinfo : EIATTR_CUDA_API_VERSION
	.align		4
        /*0000*/ 	.byte	0x04, 0x37
        /*0002*/ 	.short	(.L_385 - .L_384)
.L_384:
        /*0004*/ 	.word	0x00000082


	//----- nvinfo : EIATTR_KPARAM_INFO
	.align		4
.L_385:
        /*0008*/ 	.byte	0x04, 0x17
        /*000a*/ 	.short	(.L_387 - .L_386)
.L_386:
        /*000c*/ 	.word	0x00000000
        /*0010*/ 	.short	0x0001
        /*0012*/ 	.short	0x0008
        /*0014*/ 	.byte	0x00, 0xf5, 0x21, 0x00


	//----- nvinfo : EIATTR_KPARAM_INFO
	.align		4
.L_387:
        /*0018*/ 	.byte	0x04, 0x17
        /*001a*/ 	.short	(.L_389 - .L_388)
.L_388:
        /*001c*/ 	.word	0x00000000
        /*0020*/ 	.short	0x0000
        /*0022*/ 	.short	0x0000
        /*0024*/ 	.byte	0x00, 0xf5, 0x21, 0x00


	//----- nvinfo : EIATTR_SPARSE_MMA_MASK
	.align		4
.L_389:
        /*0028*/ 	.byte	0x03, 0x50
        /*002a*/ 	.short	0x0000


	//----- nvinfo : EIATTR_MAXREG_COUNT
	.align		4
        /*002c*/ 	.byte	0x03, 0x1b
        /*002e*/ 	.short	0x00ff


	//----- nvinfo : EIATTR_MERCURY_ISA_VERSION
	.align		4
        /*0030*/ 	.byte	0x03, 0x5f
        /*0032*/ 	.short	0x0101


	//----- nvinfo : EIATTR_VRC_CTA_INIT_COUNT
	.align		4
        /*0034*/ 	.byte	0x02, 0x4a
	.zero		1
	.zero		1


	//----- nvinfo : EIATTR_EXIT_INSTR_OFFSETS
	.align		4
        /*0038*/ 	.byte	0x04, 0x1c
        /*003a*/ 	.short	(.L_391 - .L_390)


	//   ....[0]....
.L_390:
        /*003c*/ 	.word	0x00000060


	//----- nvinfo : EIATTR_CBANK_PARAM_SIZE
	.align		4
.L_391:
        /*0040*/ 	.byte	0x03, 0x19
        /*0042*/ 	.short	0x0010


	//----- nvinfo : EIATTR_PARAM_CBANK
	.align		4
        /*0044*/ 	.byte	0x04, 0x0a
        /*0046*/ 	.short	(.L_393 - .L_392)
	.align		4
.L_392:
        /*0048*/ 	.word	index@(.nv.constant0._Z9posKernelPKlPl)
        /*004c*/ 	.short	0x0380
        /*004e*/ 	.short	0x0010


	//----- nvinfo : EIATTR_SW_WAR
	.align		4
.L_393:
        /*0050*/ 	.byte	0x04, 0x36
        /*0052*/ 	.short	(.L_395 - .L_394)
.L_394:
        /*0054*/ 	.word	0x00000008
.L_395:


//--------------------- .nv.info._Z9negKernelPKlPl --------------------------
	.section	.nv.info._Z9negKernelPKlPl,"",@"SHT_CUDA_INFO"
	.sectionflags	@""
	.align	4


	//----- nvinfo : EIATTR_CUDA_API_VERSION
	.align		4
        /*0000*/ 	.byte	0x04, 0x37
        /*0002*/ 	.short	(.L_397 - .L_396)
.L_396:
        /*0004*/ 	.word	0x00000082


	//----- nvinfo : EIATTR_KPARAM_INFO
	.align		4
.L_397:
        /*0008*/ 	.byte	0x04, 0x17
        /*000a*/ 	.short	(.L_399 - .L_398)
.L_398:
        /*000c*/ 	.word	0x00000000
        /*0010*/ 	.short	0x0001
        /*0012*/ 	.short	0x0008
        /*0014*/ 	.byte	0x00, 0xf5, 0x21, 0x00


	//----- nvinfo : EIATTR_KPARAM_INFO
	.align		4
.L_399:
        /*0018*/ 	.byte	0x04, 0x17
        /*001a*/ 	.short	(.L_401 - .L_400)
.L_400:
        /*001c*/ 	.word	0x00000000
        /*0020*/ 	.short	0x0000
        /*0022*/ 	.short	0x0000
        /*0024*/ 	.byte	0x00, 0xf5, 0x21, 0x00


	//----- nvinfo : EIATTR_SPARSE_MMA_MASK
	.align		4
.L_401:
        /*0028*/ 	.byte	0x03, 0x50
        /*002a*/ 	.short	0x0000


	//----- nvinfo : EIATTR_MAXREG_COUNT
	.align		4
        /*002c*/ 	.byte	0x03, 0x1b
        /*002e*/ 	.short	0x00ff


	//----- nvinfo : EIATTR_MERCURY_ISA_VERSION
	.align		4
        /*0030*/ 	.byte	0x03, 0x5f
        /*0032*/ 	.short	0x0101


	//----- nvinfo : EIATTR_VRC_CTA_INIT_COUNT
	.align		4
        /*0034*/ 	.byte	0x02, 0x4a
	.zero		1
	.zero		1


	//----- nvinfo : EIATTR_EXIT_INSTR_OFFSETS
	.align		4
        /*0038*/ 	.byte	0x04, 0x1c
        /*003a*/ 	.short	(.L_403 - .L_402)


	//   ....[0]....
.L_402:
        /*003c*/ 	.word	0x00000080


	//----- nvinfo : EIATTR_CBANK_PARAM_SIZE
	.align		4
.L_403:
        /*0040*/ 	.byte	0x03, 0x19
        /*0042*/ 	.short	0x0010


	//----- nvinfo : EIATTR_PARAM_CBANK
	.align		4
        /*0044*/ 	.byte	0x04, 0x0a
        /*0046*/ 	.short	(.L_405 - .L_404)
	.align		4
.L_404:
        /*0048*/ 	.word	index@(.nv.constant0._Z9negKernelPKlPl)
        /*004c*/ 	.short	0x0380
        /*004e*/ 	.short	0x0010


	//----- nvinfo : EIATTR_SW_WAR
	.align		4
.L_405:
        /*0050*/ 	.byte	0x04, 0x36
        /*0052*/ 	.short	(.L_407 - .L_406)
.L_406:
        /*0054*/ 	.word	0x00000008
.L_407:


//--------------------- .nv.info._Z9absKernelPKlPl --------------------------
	.section	.nv.info._Z9absKernelPKlPl,"",@"SHT_CUDA_INFO"
	.sectionflags	@""
	.align	4


	//----- nvinfo : EIATTR_CUDA_API_VERSION
	.align		4
        /*0000*/ 	.byte	0x04, 0x37
        /*0002*/ 	.short	(.L_409 - .L_408)
.L_408:
        /*0004*/ 	.word	0x00000082


	//----- nvinfo : EIATTR_KPARAM_INFO
	.align		4
.L_409:
        /*0008*/ 	.byte	0x04, 0x17
        /*000a*/ 	.short	(.L_411 - .L_410)
.L_410:
        /*000c*/ 	.word	0x00000000
        /*0010*/ 	.short	0x0001
        /*0012*/ 	.short	0x0008
        /*0014*/ 	.byte	0x00, 0xf5, 0x21, 0x00


	//----- nvinfo : EIATTR_KPARAM_INFO
	.align		4
.L_411:
        /*0018*/ 	.byte	0x04, 0x17
        /*001a*/ 	.short	(.L_413 - .L_412)
.L_412:
        /*001c*/ 	.word	0x00000000
        /*0020*/ 	.short	0x0000
        /*0022*/ 	.short	0x0000
        /*0024*/ 	.byte	0x00, 0xf5, 0x21, 0x00


	//----- nvinfo : EIATTR_SPARSE_MMA_MASK
	.align		4
.L_413:
        /*0028*/ 	.byte	0x03, 0x50
        /*002a*/ 	.short	0x0000


	//----- nvinfo : EIATTR_MAXREG_COUNT
	.align		4
        /*002c*/ 	.byte	0x03, 0x1b
        /*002e*/ 	.short	0x00ff


	//----- nvinfo : EIATTR_MERCURY_ISA_VERSION
	.align		4
        /*0030*/ 	.byte	0x03, 0x5f
        /*0032*/ 	.short	0x0101


	//----- nvinfo : EIATTR_VRC_CTA_INIT_COUNT
	.align		4
        /*0034*/ 	.byte	0x02, 0x4a
	.zero		1
	.zero		1


	//----- nvinfo : EIATTR_EXIT_INSTR_OFFSETS
	.align		4
        /*0038*/ 	.byte	0x04, 0x1c
        /*003a*/ 	.short	(.L_415 - .L_414)


	//   ....[0]....
.L_414:
        /*003c*/ 	.word	0x000000b0


	//----- nvinfo : EIATTR_CBANK_PARAM_SIZE
	.align		4
.L_415:
        /*0040*/ 	.byte	0x03, 0x19
        /*0042*/ 	.short	0x0010


	//----- nvinfo : EIATTR_PARAM_CBANK
	.align		4
        /*0044*/ 	.byte	0x04, 0x0a
        /*0046*/ 	.short	(.L_417 - .L_416)
	.align		4
.L_416:
        /*0048*/ 	.word	index@(.nv.constant0._Z9absKernelPKlPl)
        /*004c*/ 	.short	0x0380
        /*004e*/ 	.short	0x0010


	//----- nvinfo : EIATTR_SW_WAR
	.align		4
.L_417:
        /*0050*/ 	.byte	0x04, 0x36
        /*0052*/ 	.short	(.L_419 - .L_418)
.L_418:
        /*0054*/ 	.word	0x00000008
.L_419:


//--------------------- .nv.info._Z9powKernelPKlS0_Pl --------------------------
	.section	.nv.info._Z9powKernelPKlS0_Pl,"",@"SHT_CUDA_INFO"
	.sectionflags	@""
	.align	4


	//----- nvinfo : EIATTR_CUDA_API_VERSION
	.align		4
        /*0000*/ 	.byte	0x04, 0x37
        /*0002*/ 	.short	(.L_421 - .L_420)
.L_420:
        /*0004*/ 	.word	0x00000082


	//----- nvinfo : EIATTR_KPARAM_INFO
	.align		4
.L_421:
        /*0008*/ 	.byte	0x04, 0x17
        /*000a*/ 	.short	(.L_423 - .L_422)
.L_422:
        /*000c*/ 	.word	0x00000000
        /*0010*/ 	.short	0x0002
        /*0012*/ 	.short	0x0010
        /*0014*/ 	.byte	0x00, 0xf5, 0x21, 0x00


	//----- nvinfo : EIATTR_KPARAM_INFO
	.align		4
.L_423:
        /*0018*/ 	.byte	0x04, 0x17
        /*001a*/ 	.short	(.L_425 - .L_424)
.L_424:
        /*001c*/ 	.word	0x00000000
        /*0020*/ 	.short	0x0001
        /*0022*/ 	.short	0x0008
        /*0024*/ 	.byte	0x00, 0xf5, 0x21, 0x00


	//----- nvinfo : EIATTR_KPARAM_INFO
	.align		4
.L_425:
        /*0028*/ 	.byte	0x04, 0x17
        /*002a*/ 	.short	(.L_427 - .L_426)
.L_426:
        /*002c*/ 	.word	0x00000000
        /*0030*/ 	.short	0x0000
        /*0032*/ 	.short	0x0000
        /*0034*/ 	.byte	0x00, 0xf5, 0x21, 0x00


	//----- nvinfo : EIATTR_SPARSE_MMA_MASK
	.align		4
.L_427:
        /*0038*/ 	.byte	0x03, 0x50
        /*003a*/ 	.short	0x0000


	//----- nvinfo : EIATTR_MAXREG_COUNT
	.align		4
        /*003c*/ 	.byte	0x03, 0x1b
        /*003e*/ 	.short	0x00ff


	//----- nvinfo : EIATTR_MERCURY_ISA_VERSION
	.align		4
        /*0040*/ 	.byte	0x03, 0x5f
        /*0042*/ 	.short	0x0101


	//----- nvinfo : EIATTR_VRC_CTA_INIT_COUNT
	.align		4
        /*0044*/ 	.byte	0x02, 0x4a
	.zero		1
	.zero		1


	//----- nvinfo : EIATTR_EXIT_INSTR_OFFSETS
	.align		4
        /*0048*/ 	.byte	0x04, 0x1c
        /*004a*/ 	.short	(.L_429 - .L_428)


	//   ....[0]....
.L_428:
        /*004c*/ 	.word	0x00000380


	//----- nvinfo : EIATTR_CRS_STACK_SIZE
	.align		4
.L_429:
        /*0050*/ 	.byte	0x04, 0x1e
        /*0052*/ 	.short	(.L_431 - .L_430)
.L_430:
        /*0054*/ 	.word	0x00000000


	//----- nvinfo : EIATTR_CBANK_PARAM_SIZE
	.align		4
.L_431:
        /*0058*/ 	.byte	0x03, 0x19
        /*005a*/ 	.short	0x0018


	//----- nvinfo : EIATTR_PARAM_CBANK
	.align		4
        /*005c*/ 	.byte	0x04, 0x0a
        /*005e*/ 	.short	(.L_433 - .L_432)
	.align		4
.L_432:
        /*0060*/ 	.word	index@(.nv.constant0._Z9powKernelPKlS0_Pl)
        /*0064*/ 	.short	0x0380
        /*0066*/ 	.short	0x0018


	//----- nvinfo : EIATTR_SW_WAR
	.align		4
.L_433:
        /*0068*/ 	.byte	0x04, 0x36
        /*006a*/ 	.short	(.L_435 - .L_434)
.L_434:
        /*006c*/ 	.word	0x00000008
.L_435:


//--------------------- .nv.info._Z9modKernelPKlS0_Pl --------------------------
	.section	.nv.info._Z9modKernelPKlS0_Pl,"",@"SHT_CUDA_INFO"
	.sectionflags	@""
	.align	4


	//----- nvinfo : EIATTR_CUDA_API_VERSION
	.align		4
        /*0000*/ 	.byte	0x04, 0x37
        /*0002*/ 	.short	(.L_437 - .L_436)
.L_436:
        /*0004*/ 	.word	0x00000082


	//----- nvinfo : EIATTR_KPARAM_INFO
	.align		4
.L_437:
        /*0008*/ 	.byte	0x04, 0x17
        /*000a*/ 	.short	(.L_439 - .L_438)
.L_438:
        /*000c*/ 	.word	0x00000000
        /*0010*/ 	.short	0x0002
        /*0012*/ 	.short	0x0010
        /*0014*/ 	.byte	0x00, 0xf5, 0x21, 0x00


	//----- nvinfo : EIATTR_KPARAM_INFO
	.align		4
.L_439:
        /*0018*/ 	.byte	0x04, 0x17
        /*001a*/ 	.short	(.L_441 - .L_440)
.L_440:
        /*001c*/ 	.word	0x00000000
        /*0020*/ 	.short	0x0001
        /*0022*/ 	.short	0x0008
        /*0024*/ 	.byte	0x00, 0xf5, 0x21, 0x00


	//----- nvinfo : EIATTR_KPARAM_INFO
	.align		4
.L_441:
        /*0028*/ 	.byte	0x04, 0x17
        /*002a*/ 	.short	(.L_443 - .L_442)
.L_442:
        /*002c*/ 	.word	0x00000000
        /*0030*/ 	.short	0x0000
        /*0032*/ 	.short	0x0000
        /*0034*/ 	.byte	0x00, 0xf5, 0x21, 0x00


	//----- nvinfo : EIATTR_SPARSE_MMA_MASK
	.align		4
.L_443:
        /*0038*/ 	.byte	0x03, 0x50
        /*003a*/ 	.short	0x0000


	//----- nvinfo : EIATTR_MAXREG_COUNT
	.align		4
        /*003c*/ 	.byte	0x03, 0x1b
        /*003e*/ 	.short	0x00ff


	//----- nvinfo : EIATTR_MERCURY_ISA_VERSION
	.align		4
        /*0040*/ 	.byte	0x03, 0x5f
        /*0042*/ 	.short	0x0101


	//----- nvinfo : EIATTR_VRC_CTA_INIT_COUNT
	.align		4
        /*0044*/ 	.byte	0x02, 0x4a
	.zero		1
	.zero		1


	//----- nvinfo : EIATTR_EXIT_INSTR_OFFSETS
	.align		4
        /*0048*/ 	.byte	0x04, 0x1c
        /*004a*/ 	.short	(.L_445 - .L_444)


	//   ....[0]....
.L_444:
        /*004c*/ 	.word	0x00000230


	//----- nvinfo : EIATTR_CRS_STACK_SIZE
	.align		4
.L_445:
        /*0050*/ 	.byte	0x04, 0x1e
        /*0052*/ 	.short	(.L_447 - .L_446)
.L_446:
        /*0054*/ 	.word	0x00000000


	//----- nvinfo : EIATTR_CBANK_PARAM_SIZE
	.align		4
.L_447:
        /*0058*/ 	.byte	0x03, 0x19
        /*005a*/ 	.short	0x0018


	//----- nvinfo : EIATTR_PARAM_CBANK
	.align		4
        /*005c*/ 	.byte	0x04, 0x0a
        /*005e*/ 	.short	(.L_449 - .L_448)
	.align		4
.L_448:
        /*0060*/ 	.word	index@(.nv.constant0._Z9modKernelPKlS0_Pl)
        /*0064*/ 	.short	0x0380
        /*0066*/ 	.short	0x0018


	//----- nvinfo : EIATTR_SW_WAR
	.align		4
.L_449:
        /*0068*/ 	.byte	0x04, 0x36
        /*006a*/ 	.short	(.L_451 - .L_450)
.L_450:
        /*006c*/ 	.word	0x00000008
.L_451:


//--------------------- .nv.info._Z10fdivKernelPKlS0_Pl --------------------------
	.section	.nv.info._Z10fdivKernelPKlS0_Pl,"",@"SHT_CUDA_INFO"
	.sectionflags	@""
	.align	4


	//----- nvinfo : EIATTR_CUDA_API_VERSION
	.align		4
        /*0000*/ 	.byte	0x04, 0x37
        /*0002*/ 	.short	(.L_453 - .L_452)
.L_452:
        /*0004*/ 	.word	0x00000082


	//----- nvinfo : EIATTR_KPARAM_INFO
	.align		4
.L_453:
        /*0008*/ 	.byte	0x04, 0x17
        /*000a*/ 	.short	(.L_455 - .L_454)
.L_454:
        /*000c*/ 	.word	0x00000000
        /*0010*/ 	.short	0x0002
        /*0012*/ 	.short	0x0010
        /*0014*/ 	.byte	0x00, 0xf5, 0x21, 0x00


	//----- nvinfo : EIATTR_KPARAM_INFO
	.align		4
.L_455:
        /*0018*/ 	.byte	0x04, 0x17
        /*001a*/ 	.short	(.L_457 - .L_456)
.L_456:
        /*001c*/ 	.word	0x00000000
        /*0020*/ 	.short	0x0001
        /*0022*/ 	.short	0x0008
        /*0024*/ 	.byte	0x00, 0xf5, 0x21, 0x00


	//----- nvinfo : EIATTR_KPARAM_INFO
	.align		4
.L_457:
        /*0028*/ 	.byte	0x04, 0x17
        /*002a*/ 	.short	(.L_459 - .L_458)
.L_458:
        /*002c*/ 	.word	0x00000000
        /*0030*/ 	.short	0x0000
        /*0032*/ 	.short	0x0000
        /*0034*/ 	.byte	0x00, 0xf5, 0x21, 0x00


	//----- nvinfo : EIATTR_SPARSE_MMA_MASK
	.align		4
.L_459:
        /*0038*/ 	.byte	0x03, 0x50
        /*003a*/ 	.short	0x0000


	//----- nvinfo : EIATTR_MAXREG_COUNT
	.align		4
        /*003c*/ 	.byte	0x03, 0x1b
        /*003e*/ 	.short	0x00ff


	//----- nvinfo : EIATTR_MERCURY_ISA_VERSION
	.align		4
        /*0040*/ 	.byte	0x03, 0x5f
        /*0042*/ 	.short	0x0101


	//----- nvinfo : EIATTR_VRC_CTA_INIT_COUNT
	.align		4
        /*0044*/ 	.byte	0x02, 0x4a
	.zero		1
	.zero		1


	//----- nvinfo : EIATTR_EXIT_INSTR_OFFSETS
	.align		4
        /*0048*/ 	.byte	0x04, 0x1c
        /*004a*/ 	.short	(.L_461 - .L_460)


	//   ....[0]....
.L_460:
        /*004c*/ 	.word	0x00000240


	//----- nvinfo : EIATTR_CRS_STACK_SIZE
	.align		4
.L_461:
        /*0050*/ 	.byte	0x04, 0x1e
        /*0052*/ 	.short	(.L_463 - .L_462)
.L_462:
        /*0054*/ 	.word	0x00000000


	//----- nvinfo : EIATTR_CBANK_PARAM_SIZE
	.align		4
.L_463:
        /*0058*/ 	.byte	0x03, 0x19
        /*005a*/ 	.short	0x0018


	//----- nvinfo : EIATTR_PARAM_CBANK
	.align		4
        /*005c*/ 	.byte	0x04, 0x0a
        /*005e*/ 	.short	(.L_465 - .L_464)
	.align		4
.L_464:
        /*0060*/ 	.word	index@(.nv.constant0._Z10fdivKernelPKlS0_Pl)
        /*0064*/ 	.short	0x0380
        /*0066*/ 	.short	0x0018


	//----- nvinfo : EIATTR_SW_WAR
	.align		4
.L_465:
        /*0068*/ 	.byte	0x04, 0x36
        /*006a*/ 	.short	(.L_467 - .L_466)
.L_466:
        /*006c*/ 	.word	0x00000008
.L_467:


//--------------------- .nv.info._Z10tdivKernelPKlS0_Pl --------------------------
	.section	.nv.info._Z10tdivKernelPKlS0_Pl,"",@"SHT_CUDA_INFO"
	.sectionflags	@""
	.align	4


	//----- nvinfo : EIATTR_CUDA_API_VERSION
	.align		4
        /*0000*/ 	.byte	0x04, 0x37
        /*0002*/ 	.short	(.L_469 - .L_468)
.L_468:
        /*0004*/ 	.word	0x00000082


	//----- nvinfo : EIATTR_KPARAM_INFO
	.align		4
.L_469:
        /*0008*/ 	.byte	0x04, 0x17
        /*000a*/ 	.short	(.L_471 - .L_470)
.L_470:
        /*000c*/ 	.word	0x00000000
        /*0010*/ 	.short	0x0002
        /*0012*/ 	.short	0x0010
        /*0014*/ 	.byte	0x00, 0xf5, 0x21, 0x00


	//----- nvinfo : EIATTR_KPARAM_INFO
	.align		4
.L_471:
        /*0018*/ 	.byte	0x04, 0x17
        /*001a*/ 	.short	(.L_473 - .L_472)
.L_472:
        /*001c*/ 	.word	0x00000000
        /*0020*/ 	.short	0x0001
        /*0022*/ 	.short	0x0008
        /*0024*/ 	.byte	0x00, 0xf5, 0x21, 0x00


	//----- nvinfo : EIATTR_KPARAM_INFO
	.align		4
.L_473:
        /*0028*/ 	.byte	0x04, 0x17
        /*002a*/ 	.short	(.L_475 - .L_474)
.L_474:
        /*002c*/ 	.word	0x00000000
        /*0030*/ 	.short	0x0000
        /*0032*/ 	.short	0x0000
        /*0034*/ 	.byte	0x00, 0xf5, 0x21, 0x00


	//----- nvinfo : EIATTR_SPARSE_MMA_MASK
	.align		4
.L_475:
        /*0038*/ 	.byte	0x03, 0x50
        /*003a*/ 	.short	0x0000


	//----- nvinfo : EIATTR_MAXREG_COUNT
	.align		4
        /*003c*/ 	.byte	0x03, 0x1b
        /*003e*/ 	.short	0x00ff


	//----- nvinfo : EIATTR_MERCURY_ISA_VERSION
	.align		4
        /*0040*/ 	.byte	0x03, 0x5f
        /*0042*/ 	.short	0x0101


	//----- nvinfo : EIATTR_VRC_CTA_INIT_COUNT
	.align		4
        /*0044*/ 	.byte	0x02, 0x4a
	.zero		1
	.zero		1


	//----- nvinfo : EIATTR_EXIT_INSTR_OFFSETS
	.align		4
        /*0048*/ 	.byte	0x04, 0x1c
        /*004a*/ 	.short	(.L_477 - .L_476)


	//   ....[0]....
.L_476:
        /*004c*/ 	.word	0x00000240


	//----- nvinfo : EIATTR_CRS_STACK_SIZE
	.align		4
.L_477:
        /*0050*/ 	.byte	0x04, 0x1e
        /*0052*/ 	.short	(.L_479 - .L_478)
.L_478:
        /*0054*/ 	.word	0x00000000


	//----- nvinfo : EIATTR_CBANK_PARAM_SIZE
	.align		4
.L_479:
        /*0058*/ 	.byte	0x03, 0x19
        /*005a*/ 	.short	0x0018


	//----- nvinfo : EIATTR_PARAM_CBANK
	.align		4
        /*005c*/ 	.byte	0x04, 0x0a
        /*005e*/ 	.short	(.L_481 - .L_480)
	.align		4
.L_480:
        /*0060*/ 	.word	index@(.nv.constant0._Z10tdivKernelPKlS0_Pl)
        /*0064*/ 	.short	0x0380
        /*0066*/ 	.short	0x0018


	//----- nvinfo : EIATTR_SW_WAR
	.align		4
.L_481:
        /*0068*/ 	.byte	0x04, 0x36
        /*006a*/ 	.short	(.L_483 - .L_482)
.L_482:
        /*006c*/ 	.word	0x00000008
.L_483:


//--------------------- .nv.info._Z9mulKernelPKlS0_Pl --------------------------
	.section	.nv.info._Z9mulKernelPKlS0_Pl,"",@"SHT_CUDA_INFO"
	.sectionflags	@""
	.align	4


	//----- nvinfo : EIATTR_CUDA_API_VERSION
	.align		4
        /*0000*/ 	.byte	0x04, 0x37
        /*0002*/ 	.short	(.L_485 - .L_484)
.L_484:
        /*0004*/ 	.word	0x00000082


	//----- nvinfo : EIATTR_KPARAM_INFO
	.align		4
.L_485:
        /*0008*/ 	.byte	0x04, 0x17
        /*000a*/ 	.short	(.L_487 - .L_486)
.L_486:
        /*000c*/ 	.word	0x00000000
        /*0010*/ 	.short	0x0002
        /*0012*/ 	.short	0x0010
        /*0014*/ 	.byte	0x00, 0xf5, 0x21, 0x00


	//----- nvinfo : EIATTR_KPARAM_INFO
	.align		4
.L_487:
        /*0018*/ 	.byte	0x04, 0x17
        /*001a*/ 	.short	(.L_489 - .L_488)
.L_488:
        /*001c*/ 	.word	0x00000000
        /*0020*/ 	.short	0x0001
        /*0022*/ 	.short	0x0008
        /*0024*/ 	.byte	0x00, 0xf5, 0x21, 0x00


	//----- nvinfo : EIATTR_KPARAM_INFO
	.align		4
.L_489:
        /*0028*/ 	.byte	0x04, 0x17
        /*002a*/ 	.short	(.L_491 - .L_490)
.L_490:
        /*002c*/ 	.word	0x00000000
        /*0030*/ 	.short	0x0000
        /*0032*/ 	.short	0x0000
        /*0034*/ 	.byte	0x00, 0xf5, 0x21, 0x00


	//----- nvinfo : EIATTR_SPARSE_MMA_MASK
	.align		4
.L_491:
        /*0038*/ 	.byte	0x03, 0x50
        /*003a*/ 	.short	0x0000


	//----- nvinfo : EIATTR_MAXREG_COUNT
	.align		4
        /*003c*/ 	.byte	0x03, 0x1b
        /*003e*/ 	.short	0x00ff


	//----- nvinfo : EIATTR_MERCURY_ISA_VERSION
	.align		4
        /*0040*/ 	.byte	0x03, 0x5f
        /*0042*/ 	.short	0x0101


	//----- nvinfo : EIATTR_VRC_CTA_INIT_COUNT
	.align		4
        /*0044*/ 	.byte	0x02, 0x4a
	.zero		1
	.zero		1


	//----- nvinfo : EIATTR_EXIT_INSTR_OFFSETS
	.align		4
        /*0048*/ 	.byte	0x04, 0x1c
        /*004a*/ 	.short	(.L_493 - .L_492)


	//   ....[0]....
.L_492:
        /*004c*/ 	.word	0x000000c0


	//----- nvinfo : EIATTR_CBANK_PARAM_SIZE
	.align		4
.L_493:
        /*0050*/ 	.byte	0x03, 0x19
        /*0052*/ 	.short	0x0018


	//----- nvinfo : EIATTR_PARAM_CBANK
	.align		4
        /*0054*/ 	.byte	0x04, 0x0a
        /*0056*/ 	.short	(.L_495 - .L_494)
	.align		4
.L_494:
        /*0058*/ 	.word	index@(.nv.constant0._Z9mulKernelPKlS0_Pl)
        /*005c*/ 	.short	0x0380
        /*005e*/ 	.short	0x0018


	//----- nvinfo : EIATTR_SW_WAR
	.align		4
.L_495:
        /*0060*/ 	.byte	0x04, 0x36
        /*0062*/ 	.short	(.L_497 - .L_496)
.L_496:
        /*0064*/ 	.word	0x00000008
.L_497:


//--------------------- .nv.info._Z9subKernelPKlS0_Pl --------------------------
	.section	.nv.info._Z9subKernelPKlS0_Pl,"",@"SHT_CUDA_INFO"
	.sectionflags	@""
	.align	4


	//----- nvinfo : EIATTR_CUDA_API_VERSION
	.align		4
        /*0000*/ 	.byte	0x04, 0x37
        /*0002*/ 	.short	(.L_499 - .L_498)
.L_498:
        /*0004*/ 	.word	0x00000082


	//----- nvinfo : EIATTR_KPARAM_INFO
	.align		4
.L_499:
        /*0008*/ 	.byte	0x04, 0x17
        /*000a*/ 	.short	(.L_501 - .L_500)
.L_500:
        /*000c*/ 	.word	0x00000000
        /*0010*/ 	.short	0x0002
        /*0012*/ 	.short	0x0010
        /*0014*/ 	.byte	0x00, 0xf5, 0x21, 0x00


	//----- nvinfo : EIATTR_KPARAM_INFO
	.align		4
.L_501:
        /*0018*/ 	.byte	0x04, 0x17
        /*001a*/ 	.short	(.L_503 - .L_502)
.L_502:
        /*001c*/ 	.word	0x00000000
        /*0020*/ 	.short	0x0001
        /*0022*/ 	.short	0x0008
        /*0024*/ 	.byte	0x00, 0xf5, 0x21, 0x00


	//----- nvinfo : EIATTR_KPARAM_INFO
	.align		4
.L_503:
        /*0028*/ 	.byte	0x04, 0x17
        /*002a*/ 	.short	(.L_505 - .L_504)
.L_504:
        /*002c*/ 	.word	0x00000000
        /*0030*/ 	.short	0x0000
        /*0032*/ 	.short	0x0000
        /*0034*/ 	.byte	0x00, 0xf5, 0x21, 0x00


	//----- nvinfo : EIATTR_SPARSE_MMA_MASK
	.align		4
.L_505:
        /*0038*/ 	.byte	0x03, 0x50
        /*003a*/ 	.short	0x0000


	//----- nvinfo : EIATTR_MAXREG_COUNT
	.align		4
        /*003c*/ 	.byte	0x03, 0x1b
        /*003e*/ 	.short	0x00ff


	//----- nvinfo : EIATTR_MERCURY_ISA_VERSION
	.align		4
        /*0040*/ 	.byte	0x03, 0x5f
        /*0042*/ 	.short	0x0101


	//----- nvinfo : EIATTR_VRC_CTA_INIT_COUNT
	.align		4
        /*0044*/ 	.byte	0x02, 0x4a
	.zero		1
	.zero		1


	//----- nvinfo : EIATTR_EXIT_INSTR_OFFSETS
	.align		4
        /*0048*/ 	.byte	0x04, 0x1c
        /*004a*/ 	.short	(.L_507 - .L_506)


	//   ....[0]....
.L_506:
        /*004c*/ 	.word	0x000000a0


	//----- nvinfo : EIATTR_CBANK_PARAM_SIZE
	.align		4
.L_507:
        /*0050*/ 	.byte	0x03, 0x19
        /*0052*/ 	.short	0x0018


	//----- nvinfo : EIATTR_PARAM_CBANK
	.align		4
        /*0054*/ 	.byte	0x04, 0x0a
        /*0056*/ 	.short	(.L_509 - .L_508)
	.align		4
.L_508:
        /*0058*/ 	.word	index@(.nv.constant0._Z9subKernelPKlS0_Pl)
        /*005c*/ 	.short	0x0380
        /*005e*/ 	.short	0x0018


	//----- nvinfo : EIATTR_SW_WAR
	.align		4
.L_509:
        /*0060*/ 	.byte	0x04, 0x36
        /*0062*/ 	.short	(.L_511 - .L_510)
.L_510:
        /*0064*/ 	.word	0x00000008
.L_511:


//--------------------- .nv.info._Z9addKernelPKlS0_Pl --------------------------
	.section	.nv.info._Z9addKernelPKlS0_Pl,"",@"SHT_CUDA_INFO"
	.sectionflags	@""
	.align	4


	//----- nvinfo : EIATTR_CUDA_API_VERSION
	.align		4
        /*0000*/ 	.byte	0x04, 0x37
        /*0002*/ 	.short	(.L_513 - .L_512)
.L_512:
        /*0004*/ 	.word	0x00000082


	//----- nvinfo : EIATTR_KPARAM_INFO
	.align		4
.L_513:
        /*0008*/ 	.byte	0x04, 0x17
        /*000a*/ 	.short	(.L_515 - .L_514)
.L_514:
        /*000c*/ 	.word	0x00000000
        /*0010*/ 	.short	0x0002
        /*0012*/ 	.short	0x0010
        /*0014*/ 	.byte	0x00, 0xf5, 0x21, 0x00


	//----- nvinfo : EIATTR_KPARAM_INFO
	.align		4
.L_515:
        /*0018*/ 	.byte	0x04, 0x17
        /*001a*/ 	.short	(.L_517 - .L_516)
.L_516:
        /*001c*/ 	.word	0x00000000
        /*0020*/ 	.short	0x0001
        /*0022*/ 	.short	0x0008
        /*0024*/ 	.byte	0x00, 0xf5, 0x21, 0x00


	//----- nvinfo : EIATTR_KPARAM_INFO
	.align		4
.L_517:
        /*0028*/ 	.byte	0x04, 0x17
        /*002a*/ 	.short	(.L_519 - .L_518)
.L_518:
        /*002c*/ 	.word	0x00000000
        /*0030*/ 	.short	0x0000
        /*0032*/ 	.short	0x0000
        /*0034*/ 	.byte	0x00, 0xf5, 0x21, 0x00


	//----- nvinfo : EIATTR_SPARSE_MMA_MASK
	.align		4
.L_519:
        /*0038*/ 	.byte	0x03, 0x50
        /*003a*/ 	.short	0x0000


	//----- nvinfo : EIATTR_MAXREG_COUNT
	.align		4
        /*003c*/ 	.byte	0x03, 0x1b
        /*003e*/ 	.short	0x00ff


	//----- nvinfo : EIATTR_MERCURY_ISA_VERSION
	.align		4
        /*0040*/ 	.byte	0x03, 0x5f
        /*0042*/ 	.short	0x0101


	//----- nvinfo : EIATTR_VRC_CTA_INIT_COUNT
	.align		4
        /*0044*/ 	.byte	0x02, 0x4a
	.zero		1
	.zero		1


	//----- nvinfo : EIATTR_EXIT_INSTR_OFFSETS
	.align		4
        /*0048*/ 	.byte	0x04, 0x1c
        /*004a*/ 	.short	(.L_521 - .L_520)


	//   ....[0]....
.L_520:
        /*004c*/ 	.word	0x000000a0


	//----- nvinfo : EIATTR_CBANK_PARAM_SIZE
	.align		4
.L_521:
        /*0050*/ 	.byte	0x03, 0x19
        /*0052*/ 	.short	0x0018


	//----- nvinfo : EIATTR_PARAM_CBANK
	.align		4
        /*0054*/ 	.byte	0x04, 0x0a
        /*0056*/ 	.short	(.L_523 - .L_522)
	.align		4
.L_522:
        /*0058*/ 	.word	index@(.nv.constant0._Z9addKernelPKlS0_Pl)
        /*005c*/ 	.short	0x0380
        /*005e*/ 	.short	0x0018


	//----- nvinfo : EIATTR_SW_WAR
	.align		4
.L_523:
        /*0060*/ 	.byte	0x04, 0x36
        /*0062*/ 	.short	(.L_525 - .L_524)
.L_524:
        /*0064*/ 	.word	0x00000008
.L_525:


//--------------------- .nv.info._Z8leKernelPKiS0_Pi --------------------------
	.section	.nv.info._Z8leKernelPKiS0_Pi,"",@"SHT_CUDA_INFO"
	.sectionflags	@""
	.align	4


	//----- nvinfo : EIATTR_CUDA_API_VERSION
	.align		4
        /*0000*/ 	.byte	0x04, 0x37
        /*0002*/ 	.short	(.L_527 - .L_526)
.L_526:
        /*0004*/ 	.word	0x00000082


	//----- nvinfo : EIATTR_KPARAM_INFO
	.align		4
.L_527:
        /*0008*/ 	.byte	0x04, 0x17
        /*000a*/ 	.short	(.L_529 - .L_528)
.L_528:
        /*000c*/ 	.word	0x00000000
        /*0010*/ 	.short	0x0002
        /*0012*/ 	.short	0x0010
        /*0014*/ 	.byte	0x00, 0xf5, 0x21, 0x00


	//----- nvinfo : EIATTR_KPARAM_INFO
	.align		4
.L_529:
        /*0018*/ 	.byte	0x04, 0x17
        /*001a*/ 	.short	(.L_531 - .L_530)
.L_530:
        /*001c*/ 	.word	0x00000000
        /*0020*/ 	.short	0x0001
        /*0022*/ 	.short	0x0008
        /*0024*/ 	.byte	0x00, 0xf5, 0x21, 0x00


	//----- nvinfo : EIATTR_KPARAM_INFO
	.align		4
.L_531:
        /*0028*/ 	.byte	0x04, 0x17
        /*002a*/ 	.short	(.L_533 - .L_532)
.L_532:
        /*002c*/ 	.word	0x00000000
        /*0030*/ 	.short	0x0000
        /*0032*/ 	.short	0x0000
        /*0034*/ 	.byte	0x00, 0xf5, 0x21, 0x00


	//----- nvinfo : EIATTR_SPARSE_MMA_MASK
	.align		4
.L_533:
        /*0038*/ 	.byte	0x03, 0x50
        /*003a*/ 	.short	0x0000


	//----- nvinfo : EIATTR_MAXREG_COUNT
	.align		4
        /*003c*/ 	.byte	0x03, 0x1b
        /*003e*/ 	.short	0x00ff


	//----- nvinfo : EIATTR_MERCURY_ISA_VERSION
	.align		4
        /*0040*/ 	.byte	0x03, 0x5f
        /*0042*/ 	.short	0x0101


	//----- nvinfo : EIATTR_VRC_CTA_INIT_COUNT
	.align		4
        /*0044*/ 	.byte	0x02, 0x4a
	.zero		1
	.zero		1


	//----- nvinfo : EIATTR_EXIT_INSTR_OFFSETS
	.align		4
        /*0048*/ 	.byte	0x04, 0x1c
        /*004a*/ 	.short	(.L_535 - .L_534)


	//   ....[0]....
.L_534:
        /*004c*/ 	.word	0x000000a0


	//----- nvinfo : EIATTR_CBANK_PARAM_SIZE
	.align		4
.L_535:
        /*0050*/ 	.byte	0x03, 0x19
        /*0052*/ 	.short	0x0018


	//----- nvinfo : EIATTR_PARAM_CBANK
	.align		4
        /*0054*/ 	.byte	0x04, 0x0a
        /*0056*/ 	.short	(.L_537 - .L_536)
	.align		4
.L_536:
        /*0058*/ 	.word	index@(.nv.constant0._Z8leKernelPKiS0_Pi)
        /*005c*/ 	.short	0x0380
        /*005e*/ 	.short	0x0018


	//----- nvinfo : EIATTR_SW_WAR
	.align		4
.L_537:
        /*0060*/ 	.byte	0x04, 0x36
        /*0062*/ 	.short	(.L_539 - .L_538)
.L_538:
        /*0064*/ 	.word	0x00000008
.L_539:


//--------------------- .nv.info._Z8ltKernelPKiS0_Pi --------------------------
	.section	.nv.info._Z8ltKernelPKiS0_Pi,"",@"SHT_CUDA_INFO"
	.sectionflags	@""
	.align	4


	//----- nvinfo : EIATTR_CUDA_API_VERSION
	.align		4
        /*0000*/ 	.byte	0x04, 0x37
        /*0002*/ 	.short	(.L_541 - .L_540)
.L_540:
        /*0004*/ 	.word	0x00000082


	//----- nvinfo : EIATTR_KPARAM_INFO
	.align		4
.L_541:
        /*0008*/ 	.byte	0x04, 0x17
        /*000a*/ 	.short	(.L_543 - .L_542)
.L_542:
        /*000c*/ 	.word	0x00000000
        /*0010*/ 	.short	0x0002
        /*0012*/ 	.short	0x0010
        /*0014*/ 	.byte	0x00, 0xf5, 0x21, 0x00


	//----- nvinfo : EIATTR_KPARAM_INFO
	.align		4
.L_543:
        /*0018*/ 	.byte	0x04, 0x17
        /*001a*/ 	.short	(.L_545 - .L_544)
.L_544:
        /*001c*/ 	.word	0x00000000
        /*0020*/ 	.short	0x0001
        /*0022*/ 	.short	0x0008
        /*0024*/ 	.byte	0x00, 0xf5, 0x21, 0x00


	//----- nvinfo : EIATTR_KPARAM_INFO
	.align		4
.L_545:
        /*0028*/ 	.byte	0x04, 0x17
        /*002a*/ 	.short	(.L_547 - .L_546)
.L_546:
        /*002c*/ 	.word	0x00000000
        /*0030*/ 	.short	0x0000
        /*0032*/ 	.short	0x0000
        /*0034*/ 	.byte	0x00, 0xf5, 0x21, 0x00


	//----- nvinfo : EIATTR_SPARSE_MMA_MASK
	.align		4
.L_547:
        /*0038*/ 	.byte	0x03, 0x50
        /*003a*/ 	.short	0x0000


	//----- nvinfo : EIATTR_MAXREG_COUNT
	.align		4
        /*003c*/ 	.byte	0x03, 0x1b
        /*003e*/ 	.short	0x00ff


	//----- nvinfo : EIATTR_MERCURY_ISA_VERSION
	.align		4
        /*0040*/ 	.byte	0x03, 0x5f
        /*0042*/ 	.short	0x0101


	//----- nvinfo : EIATTR_VRC_CTA_INIT_COUNT
	.align		4
        /*0044*/ 	.byte	0x02, 0x4a
	.zero		1
	.zero		1


	//----- nvinfo : EIATTR_EXIT_INSTR_OFFSETS
	.align		4
        /*0048*/ 	.byte	0x04, 0x1c
        /*004a*/ 	.short	(.L_549 - .L_548)


	//   ....[0]....
.L_548:
        /*004c*/ 	.word	0x000000a0


	//----- nvinfo : EIATTR_CBANK_PARAM_SIZE
	.align		4
.L_549:
        /*0050*/ 	.byte	0x03, 0x19
        /*0052*/ 	.short	0x0018


	//----- nvinfo : EIATTR_PARAM_CBANK
	.align		4
        /*0054*/ 	.byte	0x04, 0x0a
        /*0056*/ 	.short	(.L_551 - .L_550)
	.align		4
.L_550:
        /*0058*/ 	.word	index@(.nv.constant0._Z8ltKernelPKiS0_Pi)
        /*005c*/ 	.short	0x0380
        /*005e*/ 	.short	0x0018


	//----- nvinfo : EIATTR_SW_WAR
	.align		4
.L_551:
        /*0060*/ 	.byte	0x04, 0x36
        /*0062*/ 	.short	(.L_553 - .L_552)
.L_552:
        /*0064*/ 	.word	0x00000008
.L_553:


//--------------------- .nv.info._Z8geKernelPKiS0_Pi --------------------------
	.section	.nv.info._Z8geKernelPKiS0_Pi,"",@"SHT_CUDA_INFO"
	.sectionflags	@""
	.align	4


	//----- nvinfo : EIATTR_CUDA_API_VERSION
	.align		4
        /*0000*/ 	.byte	0x04, 0x37
        /*0002*/ 	.short	(.L_555 - .L_554)
.L_554:
        /*0004*/ 	.word	0x00000082


	//----- nvinfo : EIATTR_KPARAM_INFO
	.align		4
.L_555:
        /*0008*/ 	.byte	0x04, 0x17
        /*000a*/ 	.short	(.L_557 - .L_556)
.L_556:
        /*000c*/ 	.word	0x00000000
        /*0010*/ 	.short	0x0002
        /*0012*/ 	.short	0x0010
        /*0014*/ 	.byte	0x00, 0xf5, 0x21, 0x00


	//----- nvinfo : EIATTR_KPARAM_INFO
	.align		4
.L_557:
        /*0018*/ 	.byte	0x04, 0x17
        /*001a*/ 	.short	(.L_559 - .L_558)
.L_558:
        /*001c*/ 	.word	0x00000000
        /*0020*/ 	.short	0x0001
        /*0022*/ 	.short	0x0008
        /*0024*/ 	.byte	0x00, 0xf5, 0x21, 0x00


	//----- nvinfo : EIATTR_KPARAM_INFO
	.align		4
.L_559:
        /*0028*/ 	.byte	0x04, 0x17
        /*002a*/ 	.short	(.L_561 - .L_560)
.L_560:
        /*002c*/ 	.word	0x00000000
        /*0030*/ 	.short	0x0000
        /*0032*/ 	.short	0x0000
        /*0034*/ 	.byte	0x00, 0xf5, 0x21, 0x00


	//----- nvinfo : EIATTR_SPARSE_MMA_MASK
	.align		4
.L_561:
        /*0038*/ 	.byte	0x03, 0x50
        /*003a*/ 	.short	0x0000


	//----- nvinfo : EIATTR_MAXREG_COUNT
	.align		4
        /*003c*/ 	.byte	0x03, 0x1b
        /*003e*/ 	.short	0x00ff


	//----- nvinfo : EIATTR_MERCURY_ISA_VERSION
	.align		4
        /*0040*/ 	.byte	0x03, 0x5f
        /*0042*/ 	.short	0x0101


	//----- nvinfo : EIATTR_VRC_CTA_INIT_COUNT
	.align		4
        /*0044*/ 	.byte	0x02, 0x4a
	.zero		1
	.zero		1


	//----- nvinfo : EIATTR_EXIT_INSTR_OFFSETS
	.align		4
        /*0048*/ 	.byte	0x04, 0x1c
        /*004a*/ 	.short	(.L_563 - .L_562)


	//   ....[0]....
.L_562:
        /*004c*/ 	.word	0x000000a0


	//----- nvinfo : EIATTR_CBANK_PARAM_SIZE
	.align		4
.L_563:
        /*0050*/ 	.byte	0x03, 0x19
        /*0052*/ 	.short	0x0018


	//----- nvinfo : EIATTR_PARAM_CBANK
	.align		4
        /*0054*/ 	.byte	0x04, 0x0a
        /*0056*/ 	.short	(.L_565 - .L_564)
	.align		4
.L_564:
        /*0058*/ 	.word	index@(.nv.constant0._Z8geKernelPKiS0_Pi)
        /*005c*/ 	.short	0x0380
        /*005e*/ 	.short	0x0018


	//----- nvinfo : EIATTR_SW_WAR
	.align		4
.L_565:
        /*0060*/ 	.byte	0x04, 0x36
        /*0062*/ 	.short	(.L_567 - .L_566)
.L_566:
        /*0064*/ 	.word	0x00000008
.L_567:


//--------------------- .nv.info._Z8gtKernelPKiS0_Pi --------------------------
	.section	.nv.info._Z8gtKernelPKiS0_Pi,"",@"SHT_CUDA_INFO"
	.sectionflags	@""
	.align	4


	//----- nvinfo : EIATTR_CUDA_API_VERSION
	.align		4
        /*0000*/ 	.byte	0x04, 0x37
        /*0002*/ 	.short	(.L_569 - .L_568)
.L_568:
        /*0004*/ 	.word	0x00000082


	//----- nvinfo : EIATTR_KPARAM_INFO
	.align		4
.L_569:
        /*0008*/ 	.byte	0x04, 0x17
        /*000a*/ 	.short	(.L_571 - .L_570)
.L_570:
        /*000c*/ 	.word	0x00000000
        /*0010*/ 	.short	0x0002
        /*0012*/ 	.short	0x0010
        /*0014*/ 	.byte	0x00, 0xf5, 0x21, 0x00


	//----- nvinfo : EIATTR_KPARAM_INFO
	.align		4
.L_571:
        /*0018*/ 	.byte	0x04, 0x17
        /*001a*/ 	.short	(.L_573 - .L_572)
.L_572:
        /*001c*/ 	.word	0x00000000
        /*0020*/ 	.short	0x0001
        /*0022*/ 	.short	0x0008
        /*0024*/ 	.byte	0x00, 0xf5, 0x21, 0x00


	//----- nvinfo : EIATTR_KPARAM_INFO
	.align		4
.L_573:
        /*0028*/ 	.byte	0x04, 0x17
        /*002a*/ 	.short	(.L_575 - .L_574)
.L_574:
        /*002c*/ 	.word	0x00000000
        /*0030*/ 	.short	0x0000
        /*0032*/ 	.short	0x0000
        /*0034*/ 	.byte	0x00, 0xf5, 0x21, 0x00


	//----- nvinfo : EIATTR_SPARSE_MMA_MASK
	.align		4
.L_575:
        /*0038*/ 	.byte	0x03, 0x50
        /*003a*/ 	.short	0x0000


	//----- nvinfo : EIATTR_MAXREG_COUNT
	.align		4
        /*003c*/ 	.byte	0x03, 0x1b
        /*003e*/ 	.short	0x00ff


	//----- nvinfo : EIATTR_MERCURY_ISA_VERSION
	.align		4
        /*0040*/ 	.byte	0x03, 0x5f
        /*0042*/ 	.short	0x0101


	//----- nvinfo : EIATTR_VRC_CTA_INIT_COUNT
	.align		4
        /*0044*/ 	.byte	0x02, 0x4a
	.zero		1
	.zero		1


	//----- nvinfo : EIATTR_EXIT_INSTR_OFFSETS
	.align		4
        /*0048*/ 	.byte	0x04, 0x1c
        /*004a*/ 	.short	(.L_577 - .L_576)


	//   ....[0]....
.L_576:
        /*004c*/ 	.word	0x000000a0


	//----- nvinfo : EIATTR_CBANK_PARAM_SIZE
	.align		4
.L_577:
        /*0050*/ 	.byte	0x03, 0x19
        /*0052*/ 	.short	0x0018


	//----- nvinfo : EIATTR_PARAM_CBANK
	.align		4
        /*0054*/ 	.byte	0x04, 0x0a
        /*0056*/ 	.short	(.L_579 - .L_578)
	.align		4
.L_578:
        /*0058*/ 	.word	index@(.nv.constant0._Z8gtKernelPKiS0_Pi)
        /*005c*/ 	.short	0x0380
        /*005e*/ 	.short	0x0018


	//----- nvinfo : EIATTR_SW_WAR
	.align		4
.L_579:
        /*0060*/ 	.byte	0x04, 0x36
        /*0062*/ 	.short	(.L_581 - .L_580)
.L_580:
        /*0064*/ 	.word	0x00000008
.L_581:


//--------------------- .nv.info._Z8neKernelPKiS0_Pi --------------------------
	.section	.nv.info._Z8neKernelPKiS0_Pi,"",@"SHT_CUDA_INFO"
	.sectionflags	@""
	.align	4


	//----- nvinfo : EIATTR_CUDA_API_VERSION
	.align		4
        /*0000*/ 	.byte	0x04, 0x37
        /*0002*/ 	.short	(.L_583 - .L_582)
.L_582:
        /*0004*/ 	.word	0x00000082


	//----- nvinfo : EIATTR_KPARAM_INFO
	.align		4
.L_583:
        /*0008*/ 	.byte	0x04, 0x17
        /*000a*/ 	.short	(.L_585 - .L_584)
.L_584:
        /*000c*/ 	.word	0x00000000
        /*0010*/ 	.short	0x0002
        /*0012*/ 	.short	0x0010
        /*0014*/ 	.byte	0x00, 0xf5, 0x21, 0x00


	//----- nvinfo : EIATTR_KPARAM_INFO
	.align		4
.L_585:
        /*0018*/ 	.byte	0x04, 0x17
        /*001a*/ 	.short	(.L_587 - .L_586)
.L_586:
        /*001c*/ 	.word	0x00000000
        /*0020*/ 	.short	0x0001
        /*0022*/ 	.short	0x0008
        /*0024*/ 	.byte	0x00, 0xf5, 0x21, 0x00


	//----- nvinfo : EIATTR_KPARAM_INFO
	.align		4
.L_587:
        /*0028*/ 	.byte	0x04, 0x17
        /*002a*/ 	.short	(.L_589 - .L_588)
.L_588:
        /*002c*/ 	.word	0x00000000
        /*0030*/ 	.short	0x0000
        /*0032*/ 	.short	0x0000
        /*0034*/ 	.byte	0x00, 0xf5, 0x21, 0x00


	//----- nvinfo : EIATTR_SPARSE_MMA_MASK
	.align		4
.L_589:
        /*0038*/ 	.byte	0x03, 0x50
        /*003a*/ 	.short	0x0000


	//----- nvinfo : EIATTR_MAXREG_COUNT
	.align		4
        /*003c*/ 	.byte	0x03, 0x1b
        /*003e*/ 	.short	0x00ff


	//----- nvinfo : EIATTR_MERCURY_ISA_VERSION
	.align		4
        /*0040*/ 	.byte	0x03, 0x5f
        /*0042*/ 	.short	0x0101


	//----- nvinfo : EIATTR_VRC_CTA_INIT_COUNT
	.align		4
        /*0044*/ 	.byte	0x02, 0x4a
	.zero		1
	.zero		1


	//----- nvinfo : EIATTR_EXIT_INSTR_OFFSETS
	.align		4
        /*0048*/ 	.byte	0x04, 0x1c
        /*004a*/ 	.short	(.L_591 - .L_590)


	//   ....[0]....
.L_590:
        /*004c*/ 	.word	0x000000a0


	//----- nvinfo : EIATTR_CBANK_PARAM_SIZE
	.align		4
.L_591:
        /*0050*/ 	.byte	0x03, 0x19
        /*0052*/ 	.short	0x0018


	//----- nvinfo : EIATTR_PARAM_CBANK
	.align		4
        /*0054*/ 	.byte	0x04, 0x0a
        /*0056*/ 	.short	(.L_593 - .L_592)
	.align		4
.L_592:
        /*0058*/ 	.word	index@(.nv.constant0._Z8neKernelPKiS0_Pi)
        /*005c*/ 	.short	0x0380
        /*005e*/ 	.short	0x0018


	//----- nvinfo : EIATTR_SW_WAR
	.align		4
.L_593:
        /*0060*/ 	.byte	0x04, 0x36
        /*0062*/ 	.short	(.L_595 - .L_594)
.L_594:
        /*0064*/ 	.word	0x00000008
.L_595:


//--------------------- .nv.info._Z8eqKernelPKiS0_Pi --------------------------
	.section	.nv.info._Z8eqKernelPKiS0_Pi,"",@"SHT_CUDA_INFO"
	.sectionflags	@""
	.align	4


	//----- nvinfo : EIATTR_CUDA_API_VERSION
	.align		4
        /*0000*/ 	.byte	0x04, 0x37
        /*0002*/ 	.short	(.L_597 - .L_596)
.L_596:
        /*0004*/ 	.word	0x00000082


	//----- nvinfo : EIATTR_KPARAM_INFO
	.align		4
.L_597:
        /*0008*/ 	.byte	0x04, 0x17
        /*000a*/ 	.short	(.L_599 - .L_598)
.L_598:
        /*000c*/ 	.word	0x00000000
        /*0010*/ 	.short	0x0002
        /*0012*/ 	.short	0x0010
        /*0014*/ 	.byte	0x00, 0xf5, 0x21, 0x00


	//----- nvinfo : EIATTR_KPARAM_INFO
	.align		4
.L_599:
        /*0018*/ 	.byte	0x04, 0x17
        /*001a*/ 	.short	(.L_601 - .L_600)
.L_600:
        /*001c*/ 	.word	0x00000000
        /*0020*/ 	.short	0x0001
        /*0022*/ 	.short	0x0008
        /*0024*/ 	.byte	0x00, 0xf5, 0x21, 0x00


	//----- nvinfo : EIATTR_KPARAM_INFO
	.align		4
.L_601:
        /*0028*/ 	.byte	0x04, 0x17
        /*002a*/ 	.short	(.L_603 - .L_602)
.L_602:
        /*002c*/ 	.word	0x00000000
        /*0030*/ 	.short	0x0000
        /*0032*/ 	.short	0x0000
        /*0034*/ 	.byte	0x00, 0xf5, 0x21, 0x00


	//----- nvinfo : EIATTR_SPARSE_MMA_MASK
	.align		4
.L_603:
        /*0038*/ 	.byte	0x03, 0x50
        /*003a*/ 	.short	0x0000


	//----- nvinfo : EIATTR_MAXREG_COUNT
	.align		4
        /*003c*/ 	.byte	0x03, 0x1b
        /*003e*/ 	.short	0x00ff


	//----- nvinfo : EIATTR_MERCURY_ISA_VERSION
	.align		4
        /*0040*/ 	.byte	0x03, 0x5f
        /*0042*/ 	.short	0x0101


	//----- nvinfo : EIATTR_VRC_CTA_INIT_COUNT
	.align		4
        /*0044*/ 	.byte	0x02, 0x4a
	.zero		1
	.zero		1


	//----- nvinfo : EIATTR_EXIT_INSTR_OFFSETS
	.align		4
        /*0048*/ 	.byte	0x04, 0x1c
        /*004a*/ 	.short	(.L_605 - .L_604)


	//   ....[0]....
.L_604:
        /*004c*/ 	.word	0x000000a0


	//----- nvinfo : EIATTR_CBANK_PARAM_SIZE
	.align		4
.L_605:
        /*0050*/ 	.byte	0x03, 0x19
        /*0052*/ 	.short	0x0018


	//----- nvinfo : EIATTR_PARAM_CBANK
	.align		4
        /*0054*/ 	.byte	0x04, 0x0a
        /*0056*/ 	.short	(.L_607 - .L_606)
	.align		4
.L_606:
        /*0058*/ 	.word	index@(.nv.constant0._Z8eqKernelPKiS0_Pi)
        /*005c*/ 	.short	0x0380
        /*005e*/ 	.short	0x0018


	//----- nvinfo : EIATTR_SW_WAR
	.align		4
.L_607:
        /*0060*/ 	.byte	0x04, 0x36
        /*0062*/ 	.short	(.L_609 - .L_608)
.L_608:
        /*0064*/ 	.word	0x00000008
.L_609:


//--------------------- .nv.info._Z9posKernelPKiPi --------------------------
	.section	.nv.info._Z9posKernelPKiPi,"",@"SHT_CUDA_INFO"
	.sectionflags	@""
	.align	4


	//----- nvinfo : EIATTR_CUDA_API_VERSION
	.align		4
        /*0000*/ 	.byte	0x04, 0x37
        /*0002*/ 	.short	(.L_611 - .L_610)
.L_610:
        /*0004*/ 	.word	0x00000082


	//----- nvinfo : EIATTR_KPARAM_INFO
	.align		4
.L_611:
        /*0008*/ 	.byte	0x04, 0x17
        /*000a*/ 	.short	(.L_613 - .L_612)
.L_612:
        /*000c*/ 	.word	0x00000000
        /*0010*/ 	.short	0x0001
        /*0012*/ 	.short	0x0008
        /*0014*/ 	.byte	0x00, 0xf5, 0x21, 0x00


	//----- nvinfo : EIATTR_KPARAM_INFO
	.align		4
.L_613:
        /*0018*/ 	.byte	0x04, 0x17
        /*001a*/ 	.short	(.L_615 - .L_614)
.L_614:
        /*001c*/ 	.word	0x00000000
        /*0020*/ 	.short	0x0000
        /*0022*/ 	.short	0x0000
        /*0024*/ 	.byte	0x00, 0xf5, 0x21, 0x00


	//----- nvinfo : EIATTR_SPARSE_MMA_MASK
	.align		4
.L_615:
        /*0028*/ 	.byte	0x03, 0x50
        /*002a*/ 	.short	0x0000


	//----- nvinfo : EIATTR_MAXREG_COUNT
	.align		4
        /*002c*/ 	.byte	0x03, 0x1b
        /*002e*/ 	.short	0x00ff


	//----- nvinfo : EIATTR_MERCURY_ISA_VERSION
	.align		4
        /*0030*/ 	.byte	0x03, 0x5f
        /*0032*/ 	.short	0x0101


	//----- nvinfo : EIATTR_VRC_CTA_INIT_COUNT
	.align		4
        /*0034*/ 	.byte	0x02, 0x4a
	.zero		1
	.zero		1


	//----- nvinfo : EIATTR_EXIT_INSTR_OFFSETS
	.align		4
        /*0038*/ 	.byte	0x04, 0x1c
        /*003a*/ 	.short	(.L_617 - .L_616)


	//   ....[0]....
.L_616:
        /*003c*/ 	.word	0x00000060


	//----- nvinfo : EIATTR_CBANK_PARAM_SIZE
	.align		4
.L_617:
        /*0040*/ 	.byte	0x03, 0x19
        /*0042*/ 	.short	0x0010


	//----- nvinfo : EIATTR_PARAM_CBANK
	.align		4
        /*0044*/ 	.byte	0x04, 0x0a
        /*0046*/ 	.short	(.L_619 - .L_618)
	.align		4
.L_618:
        /*0048*/ 	.word	index@(.nv.constant0._Z9posKernelPKiPi)
        /*004c*/ 	.short	0x0380
        /*004e*/ 	.short	0x0010


	//----- nvinfo : EIATTR_SW_WAR
	.align		4
.L_619:
        /*0050*/ 	.byte	0x04, 0x36
        /*0052*/ 	.short	(.L_621 - .L_620)
.L_620:
        /*0054*/ 	.word	0x00000008
.L_621:


//--------------------- .nv.info._Z9negKernelPKiPi --------------------------
	.section	.nv.info._Z9negKernelPKiPi,"",@"SHT_CUDA_INFO"
	.sectionflags	@""
	.align	4


	//----- nvinfo : EIATTR_CUDA_API_VERSION
	.align		4
        /*0000*/ 	.byte	0x04, 0x37
        /*0002*/ 	.short	(.L_623 - .L_622)
.L_622:
        /*0004*/ 	.word	0x00000082


	//----- nvinfo : EIATTR_KPARAM_INFO
	.align		4
.L_623:
        /*0008*/ 	.byte	0x04, 0x17
        /*000a*/ 	.short	(.L_625 - .L_624)
.L_624:
        /*000c*/ 	.word	0x00000000
        /*0010*/ 	.short	0x0001
        /*0012*/ 	.short	0x0008
        /*0014*/ 	.byte	0x00, 0xf5, 0x21, 0x00


	//----- nvinfo : EIATTR_KPARAM_INFO
	.align		4
.L_625:
        /*0018*/ 	.byte	0x04, 0x17
        /*001a*/ 	.short	(.L_627 - .L_626)
.L_626:
        /*001c*/ 	.word	0x00000000
        /*0020*/ 	.short	0x0000
        /*0022*/ 	.short	0x0000
        /*0024*/ 	.byte	0x00, 0xf5, 0x21, 0x00


	//----- nvinfo : EIATTR_SPARSE_MMA_MASK
	.align		4
.L_627:
        /*0028*/ 	.byte	0x03, 0x50
        /*002a*/ 	.short	0x0000


	//----- nvinfo : EIATTR_MAXREG_COUNT
	.align		4
        /*002c*/ 	.byte	0x03, 0x1b
        /*002e*/ 	.short	0x00ff


	//----- nvinfo : EIATTR_MERCURY_ISA_VERSION
	.align		4
        /*0030*/ 	.byte	0x03, 0x5f
        /*0032*/ 	.short	0x0101


	//----- nvinfo : EIATTR_VRC_CTA_INIT_COUNT
	.align		4
        /*0034*/ 	.byte	0x02, 0x4a
	.zero		1
	.zero		1


	//----- nvinfo : EIATTR_EXIT_INSTR_OFFSETS
	.align		4
        /*0038*/ 	.byte	0x04, 0x1c
        /*003a*/ 	.short	(.L_629 - .L_628)


	//   ....[0]....
.L_628:
        /*003c*/ 	.word	0x00000070


	//----- nvinfo : EIATTR_CBANK_PARAM_SIZE
	.align		4
.L_629:
        /*0040*/ 	.byte	0x03, 0x19
        /*0042*/ 	.short	0x0010


	//----- nvinfo : EIATTR_PARAM_CBANK
	.align		4
        /*0044*/ 	.byte	0x04, 0x0a
        /*0046*/ 	.short	(.L_631 - .L_630)
	.align		4
.L_630:
        /*0048*/ 	.word	index@(.nv.constant0._Z9negKernelPKiPi)
        /*004c*/ 	.short	0x0380
        /*004e*/ 	.short	0x0010


	//----- nvinfo : EIATTR_SW_WAR
	.align		4
.L_631:
        /*0050*/ 	.byte	0x04, 0x36
        /*0052*/ 	.short	(.L_633 - .L_632)
.L_632:
        /*0054*/ 	.word	0x00000008
.L_633:


//--------------------- .nv.info._Z9absKernelPKiPi --------------------------
	.section	.nv.info._Z9absKernelPKiPi,"",@"SHT_CUDA_INFO"
	.sectionflags	@""
	.align	4


	//----- nvinfo : EIATTR_CUDA_API_VERSION
	.align		4
        /*0000*/ 	.byte	0x04, 0x37
        /*0002*/ 	.short	(.L_635 - .L_634)
.L_634:
        /*0004*/ 	.word	0x00000082


	//----- nvinfo : EIATTR_KPARAM_INFO
	.align		4
.L_635:
        /*0008*/ 	.byte	0x04, 0x17
        /*000a*/ 	.short	(.L_637 - .L_636)
.L_636:
        /*000c*/ 	.word	0x00000000
        /*0010*/ 	.short	0x0001
        /*0012*/ 	.short	0x0008
        /*0014*/ 	.byte	0x00, 0xf5, 0x21, 0x00


	//----- nvinfo : EIATTR_KPARAM_INFO
	.align		4
.L_637:
        /*0018*/ 	.byte	0x04, 0x17
        /*001a*/ 	.short	(.L_639 - .L_638)
.L_638:
        /*001c*/ 	.word	0x00000000
        /*0020*/ 	.short	0x0000
        /*0022*/ 	.short	0x0000
        /*0024*/ 	.byte	0x00, 0xf5, 0x21, 0x00


	//----- nvinfo : EIATTR_SPARSE_MMA_MASK
	.align		4
.L_639:
        /*0028*/ 	.byte	0x03, 0x50
        /*002a*/ 	.short	0x0000


	//----- nvinfo : EIATTR_MAXREG_COUNT
	.align		4
        /*002c*/ 	.byte	0x03, 0x1b
        /*002e*/ 	.short	0x00ff


	//----- nvinfo : EIATTR_MERCURY_ISA_VERSION
	.align		4
        /*0030*/ 	.byte	0x03, 0x5f
        /*0032*/ 	.short	0x0101


	//----- nvinfo : EIATTR_VRC_CTA_INIT_COUNT
	.align		4
        /*0034*/ 	.byte	0x02, 0x4a
	.zero		1
	.zero		1


	//----- nvinfo : EIATTR_EXIT_INSTR_OFFSETS
	.align		4
        /*0038*/ 	.byte	0x04, 0x1c
        /*003a*/ 	.short	(.L_641 - .L_640)


	//   ....[0]....
.L_640:
        /*003c*/ 	.word	0x00000070


	//----- nvinfo : EIATTR_CBANK_PARAM_SIZE
	.align		4
.L_641:
        /*0040*/ 	.byte	0x03, 0x19
        /*0042*/ 	.short	0x0010


	//----- nvinfo : EIATTR_PARAM_CBANK
	.align		4
        /*0044*/ 	.byte	0x04, 0x0a
        /*0046*/ 	.short	(.L_643 - .L_642)
	.align		4
.L_642:
        /*0048*/ 	.word	index@(.nv.constant0._Z9absKernelPKiPi)
        /*004c*/ 	.short	0x0380
        /*004e*/ 	.short	0x0010


	//----- nvinfo : EIATTR_SW_WAR
	.align		4
.L_643:
        /*0050*/ 	.byte	0x04, 0x36
        /*0052*/ 	.short	(.L_645 - .L_644)
.L_644:
        /*0054*/ 	.word	0x00000008
.L_645:


//--------------------- .nv.info._Z9powKernelPKiS0_Pi --------------------------
	.section	.nv.info._Z9powKernelPKiS0_Pi,"",@"SHT_CUDA_INFO"
	.sectionflags	@""
	.align	4


	//----- nvinfo : EIATTR_CUDA_API_VERSION
	.align		4
        /*0000*/ 	.byte	0x04, 0x37
        /*0002*/ 	.short	(.L_647 - .L_646)
.L_646:
        /*0004*/ 	.word	0x00000082


	//----- nvinfo : EIATTR_KPARAM_INFO
	.align		4
.L_647:
        /*0008*/ 	.byte	0x04, 0x17
        /*000a*/ 	.short	(.L_649 - .L_648)
.L_648:
        /*000c*/ 	.word	0x00000000
        /*0010*/ 	.short	0x0002
        /*0012*/ 	.short	0x0010
        /*0014*/ 	.byte	0x00, 0xf5, 0x21, 0x00


	//----- nvinfo : EIATTR_KPARAM_INFO
	.align		4
.L_649:
        /*0018*/ 	.byte	0x04, 0x17
        /*001a*/ 	.short	(.L_651 - .L_650)
.L_650:
        /*001c*/ 	.word	0x00000000
        /*0020*/ 	.short	0x0001
        /*0022*/ 	.short	0x0008
        /*0024*/ 	.byte	0x00, 0xf5, 0x21, 0x00


	//----- nvinfo : EIATTR_KPARAM_INFO
	.align		4
.L_651:
        /*0028*/ 	.byte	0x04, 0x17
        /*002a*/ 	.short	(.L_653 - .L_652)
.L_652:
        /*002c*/ 	.word	0x00000000
        /*0030*/ 	.short	0x0000
        /*0032*/ 	.short	0x0000
        /*0034*/ 	.byte	0x00, 0xf5, 0x21, 0x00


	//----- nvinfo : EIATTR_SPARSE_MMA_MASK
	.align		4
.L_653:
        /*0038*/ 	.byte	0x03, 0x50
        /*003a*/ 	.short	0x0000


	//----- nvinfo : EIATTR_MAXREG_COUNT
	.align		4
        /*003c*/ 	.byte	0x03, 0x1b
        /*003e*/ 	.short	0x00ff


	//----- nvinfo : EIATTR_MERCURY_ISA_VERSION
	.align		4
        /*0040*/ 	.byte	0x03, 0x5f
        /*0042*/ 	.short	0x0101


	//----- nvinfo : EIATTR_VRC_CTA_INIT_COUNT
	.align		4
        /*0044*/ 	.byte	0x02, 0x4a
	.zero		1
	.zero		1


	//----- nvinfo : EIATTR_EXIT_INSTR_OFFSETS
	.align		4
        /*0048*/ 	.byte	0x04, 0x1c
        /*004a*/ 	.short	(.L_655 - .L_654)


	//   ....[0]....
.L_654:
        /*004c*/ 	.word	0x000002c0


	//----- nvinfo : EIATTR_CRS_STACK_SIZE
	.align		4
.L_655:
        /*0050*/ 	.byte	0x04, 0x1e
        /*0052*/ 	.short	(.L_657 - .L_656)
.L_656:
        /*0054*/ 	.word	0x00000000


	//----- nvinfo : EIATTR_CBANK_PARAM_SIZE
	.align		4
.L_657:
        /*0058*/ 	.byte	0x03, 0x19
        /*005a*/ 	.short	0x0018


	//----- nvinfo : EIATTR_PARAM_CBANK
	.align		4
        /*005c*/ 	.byte	0x04, 0x0a
        /*005e*/ 	.short	(.L_659 - .L_658)
	.align		4
.L_658:
        /*0060*/ 	.word	index@(.nv.constant0._Z9powKernelPKiS0_Pi)
        /*0064*/ 	.short	0x0380
        /*0066*/ 	.short	0x0018


	//----- nvinfo : EIATTR_SW_WAR
	.align		4
.L_659:
        /*0068*/ 	.byte	0x04, 0x36
        /*006a*/ 	.short	(.L_661 - .L_660)
.L_660:
        /*006c*/ 	.word	0x00000008
.L_661:


//--------------------- .nv.info._Z9modKernelPKiS0_Pi --------------------------
	.section	.nv.info._Z9modKernelPKiS0_Pi,"",@"SHT_CUDA_INFO"
	.sectionflags	@""
	.align	4


	//----- nvinfo : EIATTR_CUDA_API_VERSION
	.align		4
        /*0000*/ 	.byte	0x04, 0x37
        /*0002*/ 	.short	(.L_663 - .L_662)
.L_662:
        /*0004*/ 	.word	0x00000082


	//----- nvinfo : EIATTR_KPARAM_INFO
	.align		4
.L_663:
        /*0008*/ 	.byte	0x04, 0x17
        /*000a*/ 	.short	(.L_665 - .L_664)
.L_664:
        /*000c*/ 	.word	0x00000000
        /*0010*/ 	.short	0x0002
        /*0012*/ 	.short	0x0010
        /*0014*/ 	.byte	0x00, 0xf5, 0x21, 0x00


	//----- nvinfo : EIATTR_KPARAM_INFO
	.align		4
.L_665:
        /*0018*/ 	.byte	0x04, 0x17
        /*001a*/ 	.short	(.L_667 - .L_666)
.L_666:
        /*001c*/ 	.word	0x00000000
        /*0020*/ 	.short	0x0001
        /*0022*/ 	.short	0x0008
        /*0024*/ 	.byte	0x00, 0xf5, 0x21, 0x00


	//----- nvinfo : EIATTR_KPARAM_INFO
	.align		4
.L_667:
        /*0028*/ 	.byte	0x04, 0x17
        /*002a*/ 	.short	(.L_669 - .L_668)
.L_668:
        /*002c*/ 	.word	0x00000000
        /*0030*/ 	.short	0x0000
        /*0032*/ 	.short	0x0000
        /*0034*/ 	.byte	0x00, 0xf5, 0x21, 0x00


	//----- nvinfo : EIATTR_SPARSE_MMA_MASK
	.align		4
.L_669:
        /*0038*/ 	.byte	0x03, 0x50
        /*003a*/ 	.short	0x0000


	//----- nvinfo : EIATTR_MAXREG_COUNT
	.align		4
        /*003c*/ 	.byte	0x03, 0x1b
        /*003e*/ 	.short	0x00ff


	//----- nvinfo : EIATTR_MERCURY_ISA_VERSION
	.align		4
        /*0040*/ 	.byte	0x03, 0x5f
        /*0042*/ 	.short	0x0101


	//----- nvinfo : EIATTR_VRC_CTA_INIT_COUNT
	.align		4
        /*0044*/ 	.byte	0x02, 0x4a
	.zero		1
	.zero		1


	//----- nvinfo : EIATTR_EXIT_INSTR_OFFSETS
	.align		4
        /*0048*/ 	.byte	0x04, 0x1c
        /*004a*/ 	.short	(.L_671 - .L_670)


	//   ....[0]....
.L_670:
        /*004c*/ 	.word	0x000001e0


	//----- nvinfo : EIATTR_CBANK_PARAM_SIZE
	.align		4
.L_671:
        /*0050*/ 	.byte	0x03, 0x19
        /*0052*/ 	.short	0x0018


	//----- nvinfo : EIATTR_PARAM_CBANK
	.align		4
        /*0054*/ 	.byte	0x04, 0x0a
        /*0056*/ 	.short	(.L_673 - .L_672)
	.align		4
.L_672:
        /*0058*/ 	.word	index@(.nv.constant0._Z9modKernelPKiS0_Pi)
        /*005c*/ 	.short	0x0380
        /*005e*/ 	.short	0x0018


	//----- nvinfo : EIATTR_SW_WAR
	.align		4
.L_673:
        /*0060*/ 	.byte	0x04, 0x36
        /*0062*/ 	.short	(.L_675 - .L_674)
.L_674:
        /*0064*/ 	.word	0x00000008
.L_675:


//--------------------- .nv.info._Z10fdivKernelPKiS0_Pi --------------------------
	.section	.nv.info._Z10fdivKernelPKiS0_Pi,"",@"SHT_CUDA_INFO"
	.sectionflags	@""
	.align	4


	//----- nvinfo : EIATTR_CUDA_API_VERSION
	.align		4
        /*0000*/ 	.byte	0x04, 0x37
        /*0002*/ 	.short	(.L_677 - .L_676)
.L_676:
        /*0004*/ 	.word	0x00000082


	//----- nvinfo : EIATTR_KPARAM_INFO
	.align		4
.L_677:
        /*0008*/ 	.byte	0x04, 0x17
        /*000a*/ 	.short	(.L_679 - .L_678)
.L_678:
        /*000c*/ 	.word	0x00000000
        /*0010*/ 	.short	0x0002
        /*0012*/ 	.short	0x0010
        /*0014*/ 	.byte	0x00, 0xf5, 0x21, 0x00


	//----- nvinfo : EIATTR_KPARAM_INFO
	.align		4
.L_679:
        /*0018*/ 	.byte	0x04, 0x17
        /*001a*/ 	.short	(.L_681 - .L_680)
.L_680:
        /*001c*/ 	.word	0x00000000
        /*0020*/ 	.short	0x0001
        /*0022*/ 	.short	0x0008
        /*0024*/ 	.byte	0x00, 0xf5, 0x21, 0x00


	//----- nvinfo : EIATTR_KPARAM_INFO
	.align		4
.L_681:
        /*0028*/ 	.byte	0x04, 0x17
        /*002a*/ 	.short	(.L_683 - .L_682)
.L_682:
        /*002c*/ 	.word	0x00000000
        /*0030*/ 	.short	0x0000
        /*0032*/ 	.short	0x0000
        /*0034*/ 	.byte	0x00, 0xf5, 0x21, 0x00


	//----- nvinfo : EIATTR_SPARSE_MMA_MASK
	.align		4
.L_683:
        /*0038*/ 	.byte	0x03, 0x50
        /*003a*/ 	.short	0x0000


	//----- nvinfo : EIATTR_MAXREG_COUNT
	.align		4
        /*003c*/ 	.byte	0x03, 0x1b
        /*003e*/ 	.short	0x00ff


	//----- nvinfo : EIATTR_MERCURY_ISA_VERSION
	.align		4
        /*0040*/ 	.byte	0x03, 0x5f
        /*0042*/ 	.short	0x0101


	//----- nvinfo : EIATTR_VRC_CTA_INIT_COUNT
	.align		4
        /*0044*/ 	.byte	0x02, 0x4a
	.zero		1
	.zero		1


	//----- nvinfo : EIATTR_EXIT_INSTR_OFFSETS
	.align		4
        /*0048*/ 	.byte	0x04, 0x1c
        /*004a*/ 	.short	(.L_685 - .L_684)


	//   ....[0]....
.L_684:
        /*004c*/ 	.word	0x00000200


	//----- nvinfo : EIATTR_CBANK_PARAM_SIZE
	.align		4
.L_685:
        /*0050*/ 	.byte	0x03, 0x19
        /*0052*/ 	.short	0x0018


	//----- nvinfo : EIATTR_PARAM_CBANK
	.align		4
        /*0054*/ 	.byte	0x04, 0x0a
        /*0056*/ 	.short	(.L_687 - .L_686)
	.align		4
.L_686:
        /*0058*/ 	.word	index@(.nv.constant0._Z10fdivKernelPKiS0_Pi)
        /*005c*/ 	.short	0x0380
        /*005e*/ 	.short	0x0018


	//----- nvinfo : EIATTR_SW_WAR
	.align		4
.L_687:
        /*0060*/ 	.byte	0x04, 0x36
        /*0062*/ 	.short	(.L_689 - .L_688)
.L_688:
        /*0064*/ 	.word	0x00000008
.L_689:


//--------------------- .nv.info._Z10tdivKernelPKiS0_Pi --------------------------
	.section	.nv.info._Z10tdivKernelPKiS0_Pi,"",@"SHT_CUDA_INFO"
	.sectionflags	@""
	.align	4


	//----- nvinfo : EIATTR_CUDA_API_VERSION
	.align		4
        /*0000*/ 	.byte	0x04, 0x37
        /*0002*/ 	.short	(.L_691 - .L_690)
.L_690:
        /*0004*/ 	.word	0x00000082


	//----- nvinfo : EIATTR_KPARAM_INFO
	.align		4
.L_691:
        /*0008*/ 	.byte	0x04, 0x17
        /*000a*/ 	.short	(.L_693 - .L_692)
.L_692:
        /*000c*/ 	.word	0x00000000
        /*0010*/ 	.short	0x0002
        /*0012*/ 	.short	0x0010
        /*0014*/ 	.byte	0x00, 0xf5, 0x21, 0x00


	//----- nvinfo : EIATTR_KPARAM_INFO
	.align		4
.L_693:
        /*0018*/ 	.byte	0x04, 0x17
        /*001a*/ 	.short	(.L_695 - .L_694)
.L_694:
        /*001c*/ 	.word	0x00000000
        /*0020*/ 	.short	0x0001
        /*0022*/ 	.short	0x0008
        /*0024*/ 	.byte	0x00, 0xf5, 0x21, 0x00


	//----- nvinfo : EIATTR_KPARAM_INFO
	.align		4
.L_695:
        /*0028*/ 	.byte	0x04, 0x17
        /*002a*/ 	.short	(.L_697 - .L_696)
.L_696:
        /*002c*/ 	.word	0x00000000
        /*0030*/ 	.short	0x0000
        /*0032*/ 	.short	0x0000
        /*0034*/ 	.byte	0x00, 0xf5, 0x21, 0x00


	//----- nvinfo : EIATTR_SPARSE_MMA_MASK
	.align		4
.L_697:
        /*0038*/ 	.byte	0x03, 0x50
        /*003a*/ 	.short	0x0000


	//----- nvinfo : EIATTR_MAXREG_COUNT
	.align		4
        /*003c*/ 	.byte	0x03, 0x1b
        /*003e*/ 	.short	0x00ff


	//----- nvinfo : EIATTR_MERCURY_ISA_VERSION
	.align		4
        /*0040*/ 	.byte	0x03, 0x5f
        /*0042*/ 	.short	0x0101


	//----- nvinfo : EIATTR_VRC_CTA_INIT_COUNT
	.align		4
        /*0044*/ 	.byte	0x02, 0x4a
	.zero		1
	.zero		1


	//----- nvinfo : EIATTR_EXIT_INSTR_OFFSETS
	.align		4
        /*0048*/ 	.byte	0x04, 0x1c
        /*004a*/ 	.short	(.L_699 - .L_698)


	//   ....[0]....
.L_698:
        /*004c*/ 	.word	0x00000200


	//----- nvinfo : EIATTR_CBANK_PARAM_SIZE
	.align		4
.L_699:
        /*0050*/ 	.byte	0x03, 0x19
        /*0052*/ 	.short	0x0018


	//----- nvinfo : EIATTR_PARAM_CBANK
	.align		4
        /*0054*/ 	.byte	0x04, 0x0a
        /*0056*/ 	.short	(.L_701 - .L_700)
	.align		4
.L_700:
        /*0058*/ 	.word	index@(.nv.constant0._Z10tdivKernelPKiS0_Pi)
        /*005c*/ 	.short	0x0380
        /*005e*/ 	.short	0x0018


	//----- nvinfo : EIATTR_SW_WAR
	.align		4
.L_701:
        /*0060*/ 	.byte	0x04, 0x36
        /*0062*/ 	.short	(.L_703 - .L_702)
.L_702:
        /*0064*/ 	.word	0x00000008
.L_703:


//--------------------- .nv.info._Z9mulKernelPKiS0_Pi --------------------------
	.section	.nv.info._Z9mulKernelPKiS0_Pi,"",@"SHT_CUDA_INFO"
	.sectionflags	@""
	.align	4


	//----- nvinfo : EIATTR_CUDA_API_VERSION
	.align		4
        /*0000*/ 	.byte	0x04, 0x37
        /*0002*/ 	.short	(.L_705 - .L_704)
.L_704:
        /*0004*/ 	.word	0x00000082


	//----- nvinfo : EIATTR_KPARAM_INFO
	.align		4
.L_705:
        /*0008*/ 	.byte	0x04, 0x17
        /*000a*/ 	.short	(.L_707 - .L_706)
.L_706:
        /*000c*/ 	.word	0x00000000
        /*0010*/ 	.short	0x0002
        /*0012*/ 	.short	0x0010
        /*0014*/ 	.byte	0x00, 0xf5, 0x21, 0x00


	//----- nvinfo : EIATTR_KPARAM_INFO
	.align		4
.L_707:
        /*0018*/ 	.byte	0x04, 0x17
        /*001a*/ 	.short	(.L_709 - .L_708)
.L_708:
        /*001c*/ 	.word	0x00000000
        /*0020*/ 	.short	0x0001
        /*0022*/ 	.short	0x0008
        /*0024*/ 	.byte	0x00, 0xf5, 0x21, 0x00


	//----- nvinfo : EIATTR_KPARAM_INFO
	.align		4
.L_709:
        /*0028*/ 	.byte	0x04, 0x17
        /*002a*/ 	.short	(.L_711 - .L_710)
.L_710:
        /*002c*/ 	.word	0x00000000
        /*0030*/ 	.short	0x0000
        /*0032*/ 	.short	0x0000
        /*0034*/ 	.byte	0x00, 0xf5, 0x21, 0x00


	//----- nvinfo : EIATTR_SPARSE_MMA_MASK
	.align		4
.L_711:
        /*0038*/ 	.byte	0x03, 0x50
        /*003a*/ 	.short	0x0000


	//----- nvinfo : EIATTR_MAXREG_COUNT
	.align		4
        /*003c*/ 	.byte	0x03, 0x1b
        /*003e*/ 	.short	0x00ff


	//----- nvinfo : EIATTR_MERCURY_ISA_VERSION
	.align		4
        /*0040*/ 	.byte	0x03, 0x5f
        /*0042*/ 	.short	0x0101


	//----- nvinfo : EIATTR_VRC_CTA_INIT_COUNT
	.align		4
        /*0044*/ 	.byte	0x02, 0x4a
	.zero		1
	.zero		1


	//----- nvinfo : EIATTR_EXIT_INSTR_OFFSETS
	.align		4
        /*0048*/ 	.byte	0x04, 0x1c
        /*004a*/ 	.short	(.L_713 - .L_712)


	//   ....[0]....
.L_712:
        /*004c*/ 	.word	0x00000090


	//----- nvinfo : EIATTR_CBANK_PARAM_SIZE
	.align		4
.L_713:
        /*0050*/ 	.byte	0x03, 0x19
        /*0052*/ 	.short	0x0018


	//----- nvinfo : EIATTR_PARAM_CBANK
	.align		4
        /*0054*/ 	.byte	0x04, 0x0a
        /*0056*/ 	.short	(.L_715 - .L_714)
	.align		4
.L_714:
        /*0058*/ 	.word	index@(.nv.constant0._Z9mulKernelPKiS0_Pi)
        /*005c*/ 	.short	0x0380
        /*005e*/ 	.short	0x0018


	//----- nvinfo : EIATTR_SW_WAR
	.align		4
.L_715:
        /*0060*/ 	.byte	0x04, 0x36
        /*0062*/ 	.short	(.L_717 - .L_716)
.L_716:
        /*0064*/ 	.word	0x00000008
.L_717:


//--------------------- .nv.info._Z9subKernelPKiS0_Pi --------------------------
	.section	.nv.info._Z9subKernelPKiS0_Pi,"",@"SHT_CUDA_INFO"
	.sectionflags	@""
	.align	4


	//----- nvinfo : EIATTR_CUDA_API_VERSION
	.align		4
        /*0000*/ 	.byte	0x04, 0x37
        /*0002*/ 	.short	(.L_719 - .L_718)
.L_718:
        /*0004*/ 	.word	0x00000082


	//----- nvinfo : EIATTR_KPARAM_INFO
	.align		4
.L_719:
        /*0008*/ 	.byte	0x04, 0x17
        /*000a*/ 	.short	(.L_721 - .L_720)
.L_720:
        /*000c*/ 	.word	0x00000000
        /*0010*/ 	.short	0x0002
        /*0012*/ 	.short	0x0010
        /*0014*/ 	.byte	0x00, 0xf5, 0x21, 0x00


	//----- nvinfo : EIATTR_KPARAM_INFO
	.align		4
.L_721:
        /*0018*/ 	.byte	0x04, 0x17
        /*001a*/ 	.short	(.L_723 - .L_722)
.L_722:
        /*001c*/ 	.word	0x00000000
        /*0020*/ 	.short	0x0001
        /*0022*/ 	.short	0x0008
        /*0024*/ 	.byte	0x00, 0xf5, 0x21, 0x00


	//----- nvinfo : EIATTR_KPARAM_INFO
	.align		4
.L_723:
        /*0028*/ 	.byte	0x04, 0x17
        /*002a*/ 	.short	(.L_725 - .L_724)
.L_724:
        /*002c*/ 	.word	0x00000000
        /*0030*/ 	.short	0x0000
        /*0032*/ 	.short	0x0000
        /*0034*/ 	.byte	0x00, 0xf5, 0x21, 0x00


	//----- nvinfo : EIATTR_SPARSE_MMA_MASK
	.align		4
.L_725:
        /*0038*/ 	.byte	0x03, 0x50
        /*003a*/ 	.short	0x0000


	//----- nvinfo : EIATTR_MAXREG_COUNT
	.align		4
        /*003c*/ 	.byte	0x03, 0x1b
        /*003e*/ 	.short	0x00ff


	//----- nvinfo : EIATTR_MERCURY_ISA_VERSION
	.align		4
        /*0040*/ 	.byte	0x03, 0x5f
        /*0042*/ 	.short	0x0101


	//----- nvinfo : EIATTR_VRC_CTA_INIT_COUNT
	.align		4
        /*0044*/ 	.byte	0x02, 0x4a
	.zero		1
	.zero		1


	//----- nvinfo : EIATTR_EXIT_INSTR_OFFSETS
	.align		4
        /*0048*/ 	.byte	0x04, 0x1c
        /*004a*/ 	.short	(.L_727 - .L_726)


	//   ....[0]....
.L_726:
        /*004c*/ 	.word	0x00000090


	//----- nvinfo : EIATTR_CBANK_PARAM_SIZE
	.align		4
.L_727:
        /*0050*/ 	.byte	0x03, 0x19
        /*0052*/ 	.short	0x0018


	//----- nvinfo : EIATTR_PARAM_CBANK
	.align		4
        /*0054*/ 	.byte	0x04, 0x0a
        /*0056*/ 	.short	(.L_729 - .L_728)
	.align		4
.L_728:
        /*0058*/ 	.word	index@(.nv.constant0._Z9subKernelPKiS0_Pi)
        /*005c*/ 	.short	0x0380
        /*005e*/ 	.short	0x0018


	//----- nvinfo : EIATTR_SW_WAR
	.align		4
.L_729:
        /*0060*/ 	.byte	0x04, 0x36
        /*0062*/ 	.short	(.L_731 - .L_730)
.L_730:
        /*0064*/ 	.word	0x00000008
.L_731:


//--------------------- .nv.info._Z9addKernelPKiS0_Pi --------------------------
	.section	.nv.info._Z9addKernelPKiS0_Pi,"",@"SHT_CUDA_INFO"
	.sectionflags	@""
	.align	4


	//----- nvinfo : EIATTR_CUDA_API_VERSION
	.align		4
        /*0000*/ 	.byte	0x04, 0x37
        /*0002*/ 	.short	(.L_733 - .L_732)
.L_732:
        /*0004*/ 	.word	0x00000082


	//----- nvinfo : EIATTR_KPARAM_INFO
	.align		4
.L_733:
        /*0008*/ 	.byte	0x04, 0x17
        /*000a*/ 	.short	(.L_735 - .L_734)
.L_734:
        /*000c*/ 	.word	0x00000000
        /*0010*/ 	.short	0x0002
        /*0012*/ 	.short	0x0010
        /*0014*/ 	.byte	0x00, 0xf5, 0x21, 0x00


	//----- nvinfo : EIATTR_KPARAM_INFO
	.align		4
.L_735:
        /*0018*/ 	.byte	0x04, 0x17
        /*001a*/ 	.short	(.L_737 - .L_736)
.L_736:
        /*001c*/ 	.word	0x00000000
        /*0020*/ 	.short	0x0001
        /*0022*/ 	.short	0x0008
        /*0024*/ 	.byte	0x00, 0xf5, 0x21, 0x00


	//----- nvinfo : EIATTR_KPARAM_INFO
	.align		4
.L_737:
        /*0028*/ 	.byte	0x04, 0x17
        /*002a*/ 	.short	(.L_739 - .L_738)
.L_738:
        /*002c*/ 	.word	0x00000000
        /*0030*/ 	.short	0x0000
        /*0032*/ 	.short	0x0000
        /*0034*/ 	.byte	0x00, 0xf5, 0x21, 0x00


	//----- nvinfo : EIATTR_SPARSE_MMA_MASK
	.align		4
.L_739:
        /*0038*/ 	.byte	0x03, 0x50
        /*003a*/ 	.short	0x0000


	//----- nvinfo : EIATTR_MAXREG_COUNT
	.align		4
        /*003c*/ 	.byte	0x03, 0x1b
        /*003e*/ 	.short	0x00ff


	//----- nvinfo : EIATTR_MERCURY_ISA_VERSION
	.align		4
        /*0040*/ 	.byte	0x03, 0x5f
        /*0042*/ 	.short	0x0101


	//----- nvinfo : EIATTR_VRC_CTA_INIT_COUNT
	.align		4
        /*0044*/ 	.byte	0x02, 0x4a
	.zero		1
	.zero		1


	//----- nvinfo : EIATTR_EXIT_INSTR_OFFSETS
	.align		4
        /*0048*/ 	.byte	0x04, 0x1c
        /*004a*/ 	.short	(.L_741 - .L_740)


	//   ....[0]....
.L_740:
        /*004c*/ 	.word	0x00000090


	//----- nvinfo : EIATTR_CBANK_PARAM_SIZE
	.align		4
.L_741:
        /*0050*/ 	.byte	0x03, 0x19
        /*0052*/ 	.short	0x0018


	//----- nvinfo : EIATTR_PARAM_CBANK
	.align		4
        /*0054*/ 	.byte	0x04, 0x0a
        /*0056*/ 	.short	(.L_743 - .L_742)
	.align		4
.L_742:
        /*0058*/ 	.word	index@(.nv.constant0._Z9addKernelPKiS0_Pi)
        /*005c*/ 	.short	0x0380
        /*005e*/ 	.short	0x0018


	//----- nvinfo : EIATTR_SW_WAR
	.align		4
.L_743:
        /*0060*/ 	.byte	0x04, 0x36
        /*0062*/ 	.short	(.L_745 - .L_744)
.L_744:
        /*0064*/ 	.word	0x00000008
.L_745:


//--------------------- .nv.info._Z8leKernelPKsS0_Ps --------------------------
	.section	.nv.info._Z8leKernelPKsS0_Ps,"",@"SHT_CUDA_INFO"
	.sectionflags	@""
	.align	4


	//----- nvinfo : EIATTR_CUDA_API_VERSION
	.align		4
        /*0000*/ 	.byte	0x04, 0x37
        /*0002*/ 	.short	(.L_747 - .L_746)
.L_746:
        /*0004*/ 	.word	0x00000082


	//----- nvinfo : EIATTR_KPARAM_INFO
	.align		4
.L_747:
        /*0008*/ 	.byte	0x04, 0x17
        /*000a*/ 	.short	(.L_749 - .L_748)
.L_748:
        /*000c*/ 	.word	0x00000000
        /*0010*/ 	.short	0x0002
        /*0012*/ 	.short	0x0010
        /*0014*/ 	.byte	0x00, 0xf5, 0x21, 0x00


	//----- nvinfo : EIATTR_KPARAM_INFO
	.align		4
.L_749:
        /*0018*/ 	.byte	0x04, 0x17
        /*001a*/ 	.short	(.L_751 - .L_750)
.L_750:
        /*001c*/ 	.word	0x00000000
        /*0020*/ 	.short	0x0001
        /*0022*/ 	.short	0x0008
        /*0024*/ 	.byte	0x00, 0xf5, 0x21, 0x00


	//----- nvinfo : EIATTR_KPARAM_INFO
	.align		4
.L_751:
        /*0028*/ 	.byte	0x04, 0x17
        /*002a*/ 	.short	(.L_753 - .L_752)
.L_752:
        /*002c*/ 	.word	0x00000000
        /*0030*/ 	.short	0x0000
        /*0032*/ 	.short	0x0000
        /*0034*/ 	.byte	0x00, 0xf5, 0x21, 0x00


	//----- nvinfo : EIATTR_SPARSE_MMA_MASK
	.align		4
.L_753:
        /*0038*/ 	.byte	0x03, 0x50
        /*003a*/ 	.short	0x0000


	//----- nvinfo : EIATTR_MAXREG_COUNT
	.align		4
        /*003c*/ 	.byte	0x03, 0x1b
        /*003e*/ 	.short	0x00ff


	//----- nvinfo : EIATTR_MERCURY_ISA_VERSION
	.align		4
        /*0040*/ 	.byte	0x03, 0x5f
        /*0042*/ 	.short	0x0101


	//----- nvinfo : EIATTR_VRC_CTA_INIT_COUNT
	.align		4
        /*0044*/ 	.byte	0x02, 0x4a
	.zero		1
	.zero		1


	//----- nvinfo : EIATTR_EXIT_INSTR_OFFSETS
	.align		4
        /*0048*/ 	.byte	0x04, 0x1c
        /*004a*/ 	.short	(.L_755 - .L_754)


	//   ....[0]....
.L_754:
        /*004c*/ 	.word	0x000000c0


	//----- nvinfo : EIATTR_CBANK_PARAM_SIZE
	.align		4
.L_755:
        /*0050*/ 	.byte	0x03, 0x19
        /*0052*/ 	.short	0x0018


	//----- nvinfo : EIATTR_PARAM_CBANK
	.align		4
        /*0054*/ 	.byte	0x04, 0x0a
        /*0056*/ 	.short	(.L_757 - .L_756)
	.align		4
.L_756:
        /*0058*/ 	.word	index@(.nv.constant0._Z8leKernelPKsS0_Ps)
        /*005c*/ 	.short	0x0380
        /*005e*/ 	.short	0x0018


	//----- nvinfo : EIATTR_SW_WAR
	.align		4
.L_757:
        /*0060*/ 	.byte	0x04, 0x36
        /*0062*/ 	.short	(.L_759 - .L_758)
.L_758:
        /*0064*/ 	.word	0x00000008
.L_759:


//--------------------- .nv.info._Z8ltKernelPKsS0_Ps --------------------------
	.section	.nv.info._Z8ltKernelPKsS0_Ps,"",@"SHT_CUDA_INFO"
	.sectionflags	@""
	.align	4


	//----- nvinfo : EIATTR_CUDA_API_VERSION
	.align		4
        /*0000*/ 	.byte	0x04, 0x37
        /*0002*/ 	.short	(.L_761 - .L_760)
.L_760:
        /*0004*/ 	.word	0x00000082


	//----- nvinfo : EIATTR_KPARAM_INFO
	.align		4
.L_761:
        /*0008*/ 	.byte	0x04, 0x17
        /*000a*/ 	.short	(.L_763 - .L_762)
.L_762:
        /*000c*/ 	.word	0x00000000
        /*0010*/ 	.short	0x0002
        /*0012*/ 	.short	0x0010
        /*0014*/ 	.byte	0x00, 0xf5, 0x21, 0x00


	//----- nvinfo : EIATTR_KPARAM_INFO
	.align		4
.L_763:
        /*0018*/ 	.byte	0x04, 0x17
        /*001a*/ 	.short	(.L_765 - .L_764)
.L_764:
        /*001c*/ 	.word	0x00000000
        /*0020*/ 	.short	0x0001
        /*0022*/ 	.short	0x0008
        /*0024*/ 	.byte	0x00, 0xf5, 0x21, 0x00


	//----- nvinfo : EIATTR_KPARAM_INFO
	.align		4
.L_765:
        /*0028*/ 	.byte	0x04, 0x17
        /*002a*/ 	.short	(.L_767 - .L_766)
.L_766:
        /*002c*/ 	.word	0x00000000
        /*0030*/ 	.short	0x0000
        /*0032*/ 	.short	0x0000
        /*0034*/ 	.byte	0x00, 0xf5, 0x21, 0x00


	//----- nvinfo : EIATTR_SPARSE_MMA_MASK
	.align		4
.L_767:
        /*0038*/ 	.byte	0x03, 0x50
        /*003a*/ 	.short	0x0000


	//----- nvinfo : EIATTR_MAXREG_COUNT
	.align		4
        /*003c*/ 	.byte	0x03, 0x1b
        /*003e*/ 	.short	0x00ff


	//----- nvinfo : EIATTR_MERCURY_ISA_VERSION
	.align		4
        /*0040*/ 	.byte	0x03, 0x5f
        /*0042*/ 	.short	0x0101


	//----- nvinfo : EIATTR_VRC_CTA_INIT_COUNT
	.align		4
        /*0044*/ 	.byte	0x02, 0x4a
	.zero		1
	.zero		1


	//----- nvinfo : EIATTR_EXIT_INSTR_OFFSETS
	.align		4
        /*0048*/ 	.byte	0x04, 0x1c
        /*004a*/ 	.short	(.L_769 - .L_768)


	//   ....[0]....
.L_768:
        /*004c*/ 	.word	0x000000c0


	//----- nvinfo : EIATTR_CBANK_PARAM_SIZE
	.align		4
.L_769:
        /*0050*/ 	.byte	0x03, 0x19
        /*0052*/ 	.short	0x0018


	//----- nvinfo : EIATTR_PARAM_CBANK
	.align		4
        /*0054*/ 	.byte	0x04, 0x0a
        /*0056*/ 	.short	(.L_771 - .L_770)
	.align		4
.L_770:
        /*0058*/ 	.word	index@(.nv.constant0._Z8ltKernelPKsS0_Ps)
        /*005c*/ 	.short	0x0380
        /*005e*/ 	.short	0x0018


	//----- nvinfo : EIATTR_SW_WAR
	.align		4
.L_771:
        /*0060*/ 	.byte	0x04, 0x36
        /*0062*/ 	.short	(.L_773 - .L_772)
.L_772:
        /*0064*/ 	.word	0x00000008
.L_773:


//--------------------- .nv.info._Z8geKernelPKsS0_Ps --------------------------
	.section	.nv.info._Z8geKernelPKsS0_Ps,"",@"SHT_CUDA_INFO"
	.sectionflags	@""
	.align	4


	//----- nvinfo : EIATTR_CUDA_API_VERSION
	.align		4
        /*0000*/ 	.byte	0x04, 0x37
        /*0002*/ 	.short	(.L_775 - .L_774)
.L_774:
        /*0004*/ 	.word	0x00000082


	//----- nvinfo : EIATTR_KPARAM_INFO
	.align		4
.L_775:
        /*0008*/ 	.byte	0x04, 0x17
        /*000a*/ 	.short	(.L_777 - .L_776)
.L_776:
        /*000c*/ 	.word	0x00000000
        /*0010*/ 	.short	0x0002
        /*0012*/ 	.short	0x0010
        /*0014*/ 	.byte	0x00, 0xf5, 0x21, 0x00


	//----- nvinfo : EIATTR_KPARAM_INFO
	.align		4
.L_777:
        /*0018*/ 	.byte	0x04, 0x17
        /*001a*/ 	.short	(.L_779 - .L_778)
.L_778:
        /*001c*/ 	.word	0x00000000
        /*0020*/ 	.short	0x0001
        /*0022*/ 	.short	0x0008
        /*0024*/ 	.byte	0x00, 0xf5, 0x21, 0x00


	//----- nvinfo : EIATTR_KPARAM_INFO
	.align		4
.L_779:
        /*0028*/ 	.byte	0x04, 0x17
        /*002a*/ 	.short	(.L_781 - .L_780)
.L_780:
        /*002c*/ 	.word	0x00000000
        /*0030*/ 	.short	0x0000
        /*0032*/ 	.short	0x0000
        /*0034*/ 	.byte	0x00, 0xf5, 0x21, 0x00


	//----- nvinfo : EIATTR_SPARSE_MMA_MASK
	.align		4
.L_781:
        /*0038*/ 	.byte	0x03, 0x50
        /*003a*/ 	.short	0x0000


	//----- nvinfo : EIATTR_MAXREG_COUNT
	.align		4
        /*003c*/ 	.byte	0x03, 0x1b
        /*003e*/ 	.short	0x00ff


	//----- nvinfo : EIATTR_MERCURY_ISA_VERSION
	.align		4
        /*0040*/ 	.byte	0x03, 0x5f
        /*0042*/ 	.short	0x0101


	//----- nvinfo : EIATTR_VRC_CTA_INIT_COUNT
	.align		4
        /*0044*/ 	.byte	0x02, 0x4a
	.zero		1
	.zero		1


	//----- nvinfo : EIATTR_EXIT_INSTR_OFFSETS
	.align		4
        /*0048*/ 	.byte	0x04, 0x1c
        /*004a*/ 	.short	(.L_783 - .L_782)


	//   ....[0]....
.L_782:
        /*004c*/ 	.word	0x000000c0


	//----- nvinfo : EIATTR_CBANK_PARAM_SIZE
	.align		4
.L_783:
        /*0050*/ 	.byte	0x03, 0x19
        /*0052*/ 	.short	0x0018


	//----- nvinfo : EIATTR_PARAM_CBANK
	.align		4
        /*0054*/ 	.byte	0x04, 0x0a
        /*0056*/ 	.short	(.L_785 - .L_784)
	.align		4
.L_784:
        /*0058*/ 	.word	index@(.nv.constant0._Z8geKernelPKsS0_Ps)
        /*005c*/ 	.short	0x0380
        /*005e*/ 	.short	0x0018


	//----- nvinfo : EIATTR_SW_WAR
	.align		4
.L_785:
        /*0060*/ 	.byte	0x04, 0x36
        /*0062*/ 	.short	(.L_787 - .L_786)
.L_786:
        /*0064*/ 	.word	0x00000008
.L_787:


//--------------------- .nv.info._Z8gtKernelPKsS0_Ps --------------------------
	.section	.nv.info._Z8gtKernelPKsS0_Ps,"",@"SHT_CUDA_INFO"
	.sectionflags	@""
	.align	4


	//----- nvinfo : EIATTR_CUDA_API_VERSION
	.align		4
        /*0000*/ 	.byte	0x04, 0x37
        /*0002*/ 	.short	(.L_789 - .L_788)
.L_788:
        /*0004*/ 	.word	0x00000082


	//----- nvinfo : EIATTR_KPARAM_INFO
	.align		4
.L_789:
        /*0008*/ 	.byte	0x04, 0x17
        /*000a*/ 	.short	(.L_791 - .L_790)
.L_790:
        /*000c*/ 	.word	0x00000000
        /*0010*/ 	.short	0x0002
        /*0012*/ 	.short	0x0010
        /*0014*/ 	.byte	0x00, 0xf5, 0x21, 0x00


	//----- nvinfo : EIATTR_KPARAM_INFO
	.align		4
.L_791:
        /*0018*/ 	.byte	0x04, 0x17
        /*001a*/ 	.short	(.L_793 - .L_792)
.L_792:
        /*001c*/ 	.word	0x00000000
        /*0020*/ 	.short	0x0001
        /*0022*/ 	.short	0x0008
        /*0024*/ 	.byte	0x00, 0xf5, 0x21, 0x00


	//----- nvinfo : EIATTR_KPARAM_INFO
	.align		4
.L_793:
        /*0028*/ 	.byte	0x04, 0x17
        /*002a*/ 	.short	(.L_795 - .L_794)
.L_794:
        /*002c*/ 	.word	0x00000000
        /*0030*/ 	.short	0x0000
        /*0032*/ 	.short	0x0000
        /*0034*/ 	.byte	0x00, 0xf5, 0x21, 0x00


	//----- nvinfo : EIATTR_SPARSE_MMA_MASK
	.align		4
.L_795:
        /*0038*/ 	.byte	0x03, 0x50
        /*003a*/ 	.short	0x0000


	//----- nvinfo : EIATTR_MAXREG_COUNT
	.align		4
        /*003c*/ 	.byte	0x03, 0x1b
        /*003e*/ 	.short	0x00ff


	//----- nvinfo : EIATTR_MERCURY_ISA_VERSION
	.align		4
        /*0040*/ 	.byte	0x03, 0x5f
        /*0042*/ 	.short	0x0101


	//----- nvinfo : EIATTR_VRC_CTA_INIT_COUNT
	.align		4
        /*0044*/ 	.byte	0x02, 0x4a
	.zero		1
	.zero		1


	//----- nvinfo : EIATTR_EXIT_INSTR_OFFSETS
	.align		4
        /*0048*/ 	.byte	0x04, 0x1c
        /*004a*/ 	.short	(.L_797 - .L_796)


	//   ....[0]....
.L_796:
        /*004c*/ 	.word	0x000000c0


	//----- nvinfo : EIATTR_CBANK_PARAM_SIZE
	.align		4
.L_797:
        /*0050*/ 	.byte	0x03, 0x19
        /*0052*/ 	.short	0x0018


	//----- nvinfo : EIATTR_PARAM_CBANK
	.align		4
        /*0054*/ 	.byte	0x04, 0x0a
        /*0056*/ 	.short	(.L_799 - .L_798)
	.align		4
.L_798:
        /*0058*/ 	.word	index@(.nv.constant0._Z8gtKernelPKsS0_Ps)
        /*005c*/ 	.short	0x0380
        /*005e*/ 	.short	0x0018


	//----- nvinfo : EIATTR_SW_WAR
	.align		4
.L_799:
        /*0060*/ 	.byte	0x04, 0x36
        /*0062*/ 	.short	(.L_801 - .L_800)
.L_800:
        /*0064*/ 	.word	0x00000008
.L_801:


//--------------------- .nv.info._Z8neKernelPKsS0_Ps --------------------------
	.section	.nv.info._Z8neKernelPKsS0_Ps,"",@"SHT_CUDA_INFO"
	.sectionflags	@""
	.align	4


	//----- nvinfo : EIATTR_CUDA_API_VERSION
	.align		4
        /*0000*/ 	.byte	0x04, 0x37
        /*0002*/ 	.short	(.L_803 - .L_802)
.L_802:
        /*0004*/ 	.word	0x00000082


	//----- nvinfo : EIATTR_KPARAM_INFO
	.align		4
.L_803:
        /*0008*/ 	.byte	0x04, 0x17
        /*000a*/ 	.short	(.L_805 - .L_804)
.L_804:
        /*000c*/ 	.word	0x00000000
        /*0010*/ 	.short	0x0002
        /*0012*/ 	.short	0x0010
        /*0014*/ 	.byte	0x00, 0xf5, 0x21, 0x00


	//----- nvinfo : EIATTR_KPARAM_INFO
	.align		4
.L_805:
        /*0018*/ 	.byte	0x04, 0x17
        /*001a*/ 	.short	(.L_807 - .L_806)
.L_806:
        /*001c*/ 	.word	0x00000000
        /*0020*/ 	.short	0x0001
        /*0022*/ 	.short	0x0008
        /*0024*/ 	.byte	0x00, 0xf5, 0x21, 0x00


	//----- nvinfo : EIATTR_KPARAM_INFO
	.align		4
.L_807:
        /*0028*/ 	.byte	0x04, 0x17
        /*002a*/ 	.short	(.L_809 - .L_808)
.L_808:
        /*002c*/ 	.word	0x00000000
        /*0030*/ 	.short	0x0000
        /*0032*/ 	.short	0x0000
        /*0034*/ 	.byte	0x00, 0xf5, 0x21, 0x00


	//----- nvinfo : EIATTR_SPARSE_MMA_MASK
	.align		4
.L_809:
        /*0038*/ 	.byte	0x03, 0x50
        /*003a*/ 	.short	0x0000


	//----- nvinfo : EIATTR_MAXREG_COUNT
	.align		4
        /*003c*/ 	.byte	0x03, 0x1b
        /*003e*/ 	.short	0x00ff


	//----- nvinfo : EIATTR_MERCURY_ISA_VERSION
	.align		4
        /*0040*/ 	.byte	0x03, 0x5f
        /*0042*/ 	.short	0x0101


	//----- nvinfo : EIATTR_VRC_CTA_INIT_COUNT
	.align		4
        /*0044*/ 	.byte	0x02, 0x4a
	.zero		1
	.zero		1


	//----- nvinfo : EIATTR_EXIT_INSTR_OFFSETS
	.align		4
        /*0048*/ 	.byte	0x04, 0x1c
        /*004a*/ 	.short	(.L_811 - .L_810)


	//   ....[0]....
.L_810:
        /*004c*/ 	.word	0x000000c0


	//----- nvinfo : EIATTR_CBANK_PARAM_SIZE
	.align		4
.L_811:
        /*0050*/ 	.byte	0x03, 0x19
        /*0052*/ 	.short	0x0018


	//----- nvinfo : EIATTR_PARAM_CBANK
	.align		4
        /*0054*/ 	.byte	0x04, 0x0a
        /*0056*/ 	.short	(.L_813 - .L_812)
	.align		4
.L_812:
        /*0058*/ 	.word	index@(.nv.constant0._Z8neKernelPKsS0_Ps)
        /*005c*/ 	.short	0x0380
        /*005e*/ 	.short	0x0018


	//----- nvinfo : EIATTR_SW_WAR
	.align		4
.L_813:
        /*0060*/ 	.byte	0x04, 0x36
        /*0062*/ 	.short	(.L_815 - .L_814)
.L_814:
        /*0064*/ 	.word	0x00000008
.L_815:


//--------------------- .nv.info._Z8eqKernelPKsS0_Ps --------------------------
	.section	.nv.info._Z8eqKernelPKsS0_Ps,"",@"SHT_CUDA_INFO"
	.sectionflags	@""
	.align	4


	//----- nvinfo : EIATTR_CUDA_API_VERSION
	.align		4
        /*0000*/ 	.byte	0x04, 0x37
        /*0002*/ 	.short	(.L_817 - .L_816)
.L_816:
        /*0004*/ 	.word	0x00000082


	//----- nvinfo : EIATTR_KPARAM_INFO
	.align		4
.L_817:
        /*0008*/ 	.byte	0x04, 0x17
        /*000a*/ 	.short	(.L_819 - .L_818)
.L_818:
        /*000c*/ 	.word	0x00000000
        /*0010*/ 	.short	0x0002
        /*0012*/ 	.short	0x0010
        /*0014*/ 	.byte	0x00, 0xf5, 0x21, 0x00


	//----- nvinfo : EIATTR_KPARAM_INFO
	.align		4
.L_819:
        /*0018*/ 	.byte	0x04, 0x17
        /*001a*/ 	.short	(.L_821 - .L_820)
.L_820:
        /*001c*/ 	.word	0x00000000
        /*0020*/ 	.short	0x0001
        /*0022*/ 	.short	0x0008
        /*0024*/ 	.byte	0x00, 0xf5, 0x21, 0x00


	//----- nvinfo : EIATTR_KPARAM_INFO
	.align		4
.L_821:
        /*0028*/ 	.byte	0x04, 0x17
        /*002a*/ 	.short	(.L_823 - .L_822)
.L_822:
        /*002c*/ 	.word	0x00000000
        /*0030*/ 	.short	0x0000
        /*0032*/ 	.short	0x0000
        /*0034*/ 	.byte	0x00, 0xf5, 0x21, 0x00


	//----- nvinfo : EIATTR_SPARSE_MMA_MASK
	.align		4
.L_823:
        /*0038*/ 	.byte	0x03, 0x50
        /*003a*/ 	.short	0x0000


	//----- nvinfo : EIATTR_MAXREG_COUNT
	.align		4
        /*003c*/ 	.byte	0x03, 0x1b
        /*003e*/ 	.short	0x00ff


	//----- nvinfo : EIATTR_MERCURY_ISA_VERSION
	.align		4
        /*0040*/ 	.byte	0x03, 0x5f
        /*0042*/ 	.short	0x0101


	//----- nvinfo : EIATTR_VRC_CTA_INIT_COUNT
	.align		4
        /*0044*/ 	.byte	0x02, 0x4a
	.zero		1
	.zero		1


	//----- nvinfo : EIATTR_EXIT_INSTR_OFFSETS
	.align		4
        /*0048*/ 	.byte	0x04, 0x1c
        /*004a*/ 	.short	(.L_825 - .L_824)


	//   ....[0]....
.L_824:
        /*004c*/ 	.word	0x000000c0


	//----- nvinfo : EIATTR_CBANK_PARAM_SIZE
	.align		4
.L_825:
        /*0050*/ 	.byte	0x03, 0x19
        /*0052*/ 	.short	0x0018


	//----- nvinfo : EIATTR_PARAM_CBANK
	.align		4
        /*0054*/ 	.byte	0x04, 0x0a
        /*0056*/ 	.short	(.L_827 - .L_826)
	.align		4
.L_826:
        /*0058*/ 	.word	index@(.nv.constant0._Z8eqKernelPKsS0_Ps)
        /*005c*/ 	.short	0x0380
        /*005e*/ 	.short	0x0018


	//----- nvinfo : EIATTR_SW_WAR
	.align		4
.L_827:
        /*0060*/ 	.byte	0x04, 0x36
        /*0062*/ 	.short	(.L_829 - .L_828)
.L_828:
        /*0064*/ 	.word	0x00000008
.L_829:


//--------------------- .nv.info._Z9posKernelPKsPs --------------------------
	.section	.nv.info._Z9posKernelPKsPs,"",@"SHT_CUDA_INFO"
	.sectionflags	@""
	.align	4


	//----- nvinfo : EIATTR_CUDA_API_VERSION
	.align		4
        /*0000*/ 	.byte	0x04, 0x37
        /*0002*/ 	.short	(.L_831 - .L_830)
.L_830:
        /*0004*/ 	.word	0x00000082


	//----- nvinfo : EIATTR_KPARAM_INFO
	.align		4
.L_831:
        /*0008*/ 	.byte	0x04, 0x17
        /*000a*/ 	.short	(.L_833 - .L_832)
.L_832:
        /*000c*/ 	.word	0x00000000
        /*0010*/ 	.short	0x0001
        /*0012*/ 	.short	0x0008
        /*0014*/ 	.byte	0x00, 0xf5, 0x21, 0x00


	//----- nvinfo : EIATTR_KPARAM_INFO
	.align		4
.L_833:
        /*0018*/ 	.byte	0x04, 0x17
        /*001a*/ 	.short	(.L_835 - .L_834)
.L_834:
        /*001c*/ 	.word	0x00000000
        /*0020*/ 	.short	0x0000
        /*0022*/ 	.short	0x0000
        /*0024*/ 	.byte	0x00, 0xf5, 0x21, 0x00


	//----- nvinfo : EIATTR_SPARSE_MMA_MASK
	.align		4
.L_835:
        /*0028*/ 	.byte	0x03, 0x50
        /*002a*/ 	.short	0x0000


	//----- nvinfo : EIATTR_MAXREG_COUNT
	.align		4
        /*002c*/ 	.byte	0x03, 0x1b
        /*002e*/ 	.short	0x00ff


	//----- nvinfo : EIATTR_MERCURY_ISA_VERSION
	.align		4
        /*0030*/ 	.byte	0x03, 0x5f
        /*0032*/ 	.short	0x0101


	//----- nvinfo : EIATTR_VRC_CTA_INIT_COUNT
	.align		4
        /*0034*/ 	.byte	0x02, 0x4a
	.zero		1
	.zero		1


	//----- nvinfo : EIATTR_EXIT_INSTR_OFFSETS
	.align		4
        /*0038*/ 	.byte	0x04, 0x1c
        /*003a*/ 	.short	(.L_837 - .L_836)


	//   ....[0]....
.L_836:
        /*003c*/ 	.word	0x00000060


	//----- nvinfo : EIATTR_CBANK_PARAM_SIZE
	.align		4
.L_837:
        /*0040*/ 	.byte	0x03, 0x19
        /*0042*/ 	.short	0x0010


	//----- nvinfo : EIATTR_PARAM_CBANK
	.align		4
        /*0044*/ 	.byte	0x04, 0x0a
        /*0046*/ 	.short	(.L_839 - .L_838)
	.align		4
.L_838:
        /*0048*/ 	.word	index@(.nv.constant0._Z9posKernelPKsPs)
        /*004c*/ 	.short	0x0380
        /*004e*/ 	.short	0x0010


	//----- nvinfo : EIATTR_SW_WAR
	.align		4
.L_839:
        /*0050*/ 	.byte	0x04, 0x36
        /*0052*/ 	.short	(.L_841 - .L_840)
.L_840:
        /*0054*/ 	.word	0x00000008
.L_841:


//--------------------- .nv.info._Z9negKernelPKsPs --------------------------
	.section	.nv.info._Z9negKernelPKsPs,"",@"SHT_CUDA_INFO"
	.sectionflags	@""
	.align	4


	//----- nvinfo : EIATTR_CUDA_API_VERSION
	.align		4
        /*0000*/ 	.byte	0x04, 0x37
        /*0002*/ 	.short	(.L_843 - .L_842)
.L_842:
        /*0004*/ 	.word	0x00000082


	//----- nvinfo : EIATTR_KPARAM_INFO
	.align		4
.L_843:
        /*0008*/ 	.byte	0x04, 0x17
        /*000a*/ 	.short	(.L_845 - .L_844)
.L_844:
        /*000c*/ 	.word	0x00000000
        /*0010*/ 	.short	0x0001
        /*0012*/ 	.short	0x0008
        /*0014*/ 	.byte	0x00, 0xf5, 0x21, 0x00


	//----- nvinfo : EIATTR_KPARAM_INFO
	.align		4
.L_845:
        /*0018*/ 	.byte	0x04, 0x17
        /*001a*/ 	.short	(.L_847 - .L_846)
.L_846:
        /*001c*/ 	.word	0x00000000
        /*0020*/ 	.short	0x0000
        /*0022*/ 	.short	0x0000
        /*0024*/ 	.byte	0x00, 0xf5, 0x21, 0x00


	//----- nvinfo : EIATTR_SPARSE_MMA_MASK
	.align		4
.L_847:
        /*0028*/ 	.byte	0x03, 0x50
        /*002a*/ 	.short	0x0000


	//----- nvinfo : EIATTR_MAXREG_COUNT
	.align		4
        /*002c*/ 	.byte	0x03, 0x1b
        /*002e*/ 	.short	0x00ff


	//----- nvinfo : EIATTR_MERCURY_ISA_VERSION
	.align		4
        /*0030*/ 	.byte	0x03, 0x5f
        /*0032*/ 	.short	0x0101


	//----- nvinfo : EIATTR_VRC_CTA_INIT_COUNT
	.align		4
        /*0034*/ 	.byte	0x02, 0x4a
	.zero		1
	.zero		1


	//----- nvinfo : EIATTR_EXIT_INSTR_OFFSETS
	.align		4
        /*0038*/ 	.byte	0x04, 0x1c
        /*003a*/ 	.short	(.L_849 - .L_848)


	//   ....[0]....
.L_848:
        /*003c*/ 	.word	0x00000080


	//----- nvinfo : EIATTR_CBANK_PARAM_SIZE
	.align		4
.L_849:
        /*0040*/ 	.byte	0x03, 0x19
        /*0042*/ 	.short	0x0010


	//----- nvinfo : EIATTR_PARAM_CBANK
	.align		4
        /*0044*/ 	.byte	0x04, 0x0a
        /*0046*/ 	.short	(.L_851 - .L_850)
	.align		4
.L_850:
        /*0048*/ 	.word	index@(.nv.constant0._Z9negKernelPKsPs)
        /*004c*/ 	.short	0x0380
        /*004e*/ 	.short	0x0010


	//----- nvinfo : EIATTR_SW_WAR
	.align		4
.L_851:
        /*0050*/ 	.byte	0x04, 0x36
        /*0052*/ 	.short	(.L_853 - .L_852)
.L_852:
        /*0054*/ 	.word	0x00000008
.L_853:


//--------------------- .nv.info._Z9absKernelPKsPs --------------------------
	.section	.nv.info._Z9absKernelPKsPs,"",@"SHT_CUDA_INFO"
	.sectionflags	@""
	.align	4


	//----- nvinfo : EIATTR_CUDA_API_VERSION
	.align		4
        /*0000*/ 	.byte	0x04, 0x37
        /*0002*/ 	.short	(.L_855 - .L_854)
.L_854:
        /*0004*/ 	.word	0x00000082


	//----- nvinfo : EIATTR_KPARAM_INFO
	.align		4
.L_855:
        /*0008*/ 	.byte	0x04, 0x17
        /*000a*/ 	.short	(.L_857 - .L_856)
.L_856:
        /*000c*/ 	.word	0x00000000
        /*0010*/ 	.short	0x0001
        /*0012*/ 	.short	0x0008
        /*0014*/ 	.byte	0x00, 0xf5, 0x21, 0x00


	//----- nvinfo : EIATTR_KPARAM_INFO
	.align		4
.L_857:
        /*0018*/ 	.byte	0x04, 0x17
        /*001a*/ 	.short	(.L_859 - .L_858)
.L_858:
        /*001c*/ 	.word	0x00000000
        /*0020*/ 	.short	0x0000
        /*0022*/ 	.short	0x0000
        /*0024*/ 	.byte	0x00, 0xf5, 0x21, 0x00


	//----- nvinfo : EIATTR_SPARSE_MMA_MASK
	.align		4
.L_859:
        /*0028*/ 	.byte	0x03, 0x50
        /*002a*/ 	.short	0x0000


	//----- nvinfo : EIATTR_MAXREG_COUNT
	.align		4
        /*002c*/ 	.byte	0x03, 0x1b
        /*002e*/ 	.short	0x00ff


	//----- nvinfo : EIATTR_MERCURY_ISA_VERSION
	.align		4
        /*0030*/ 	.byte	0x03, 0x5f
        /*0032*/ 	.short	0x0101


	//----- nvinfo : EIATTR_VRC_CTA_INIT_COUNT
	.align		4
        /*0034*/ 	.byte	0x02, 0x4a
	.zero		1
	.zero		1


	//----- nvinfo : EIATTR_EXIT_INSTR_OFFSETS
	.align		4
        /*0038*/ 	.byte	0x04, 0x1c
        /*003a*/ 	.short	(.L_861 - .L_860)


	//   ....[0]....
.L_860:
        /*003c*/ 	.word	0x00000090


	//----- nvinfo : EIATTR_CBANK_PARAM_SIZE
	.align		4
.L_861:
        /*0040*/ 	.byte	0x03, 0x19
        /*0042*/ 	.short	0x0010


	//----- nvinfo : EIATTR_PARAM_CBANK
	.align		4
        /*0044*/ 	.byte	0x04, 0x0a
        /*0046*/ 	.short	(.L_863 - .L_862)
	.align		4
.L_862:
        /*0048*/ 	.word	index@(.nv.constant0._Z9absKernelPKsPs)
        /*004c*/ 	.short	0x0380
        /*004e*/ 	.short	0x0010


	//----- nvinfo : EIATTR_SW_WAR
	.align		4
.L_863:
        /*0050*/ 	.byte	0x04, 0x36
        /*0052*/ 	.short	(.L_865 - .L_864)
.L_864:
        /*0054*/ 	.word	0x00000008
.L_865:


//--------------------- .nv.info._Z9powKernelPKsS0_Ps --------------------------
	.section	.nv.info._Z9powKernelPKsS0_Ps,"",@"SHT_CUDA_INFO"
	.sectionflags	@""
	.align	4


	//----- nvinfo : EIATTR_CUDA_API_VERSION
	.align		4
        /*0000*/ 	.byte	0x04, 0x37
        /*0002*/ 	.short	(.L_867 - .L_866)
.L_866:
        /*0004*/ 	.word	0x00000082


	//----- nvinfo : EIATTR_KPARAM_INFO
	.align		4
.L_867:
        /*0008*/ 	.byte	0x04, 0x17
        /*000a*/ 	.short	(.L_869 - .L_868)
.L_868:
        /*000c*/ 	.word	0x00000000
        /*0010*/ 	.short	0x0002
        /*0012*/ 	.short	0x0010
        /*0014*/ 	.byte	0x00, 0xf5, 0x21, 0x00


	//----- nvinfo : EIATTR_KPARAM_INFO
	.align		4
.L_869:
        /*0018*/ 	.byte	0x04, 0x17
        /*001a*/ 	.short	(.L_871 - .L_870)
.L_870:
        /*001c*/ 	.word	0x00000000
        /*0020*/ 	.short	0x0001
        /*0022*/ 	.short	0x0008
        /*0024*/ 	.byte	0x00, 0xf5, 0x21, 0x00


	//----- nvinfo : EIATTR_KPARAM_INFO
	.align		4
.L_871:
        /*0028*/ 	.byte	0x04, 0x17
        /*002a*/ 	.short	(.L_873 - .L_872)
.L_872:
        /*002c*/ 	.word	0x00000000
        /*0030*/ 	.short	0x0000
        /*0032*/ 	.short	0x0000
        /*0034*/ 	.byte	0x00, 0xf5, 0x21, 0x00


	//----- nvinfo : EIATTR_SPARSE_MMA_MASK
	.align		4
.L_873:
        /*0038*/ 	.byte	0x03, 0x50
        /*003a*/ 	.short	0x0000


	//----- nvinfo : EIATTR_MAXREG_COUNT
	.align		4
        /*003c*/ 	.byte	0x03, 0x1b
        /*003e*/ 	.short	0x00ff


	//----- nvinfo : EIATTR_MERCURY_ISA_VERSION
	.align		4
        /*0040*/ 	.byte	0x03, 0x5f
        /*0042*/ 	.short	0x0101


	//----- nvinfo : EIATTR_VRC_CTA_INIT_COUNT
	.align		4
        /*0044*/ 	.byte	0x02, 0x4a
	.zero		1
	.zero		1


	//----- nvinfo : EIATTR_EXIT_INSTR_OFFSETS
	.align		4
        /*0048*/ 	.byte	0x04, 0x1c
        /*004a*/ 	.short	(.L_875 - .L_874)


	//   ....[0]....
.L_874:
        /*004c*/ 	.word	0x000002d0


	//----- nvinfo : EIATTR_CRS_STACK_SIZE
	.align		4
.L_875:
        /*0050*/ 	.byte	0x04, 0x1e
        /*0052*/ 	.short	(.L_877 - .L_876)
.L_876:
        /*0054*/ 	.word	0x00000000


	//----- nvinfo : EIATTR_CBANK_PARAM_SIZE
	.align		4
.L_877:
        /*0058*/ 	.byte	0x03, 0x19
        /*005a*/ 	.short	0x0018


	//----- nvinfo : EIATTR_PARAM_CBANK
	.align		4
        /*005c*/ 	.byte	0x04, 0x0a
        /*005e*/ 	.short	(.L_879 - .L_878)
	.align		4
.L_878:
        /*0060*/ 	.word	index@(.nv.constant0._Z9powKernelPKsS0_Ps)
        /*0064*/ 	.short	0x0380
        /*0066*/ 	.short	0x0018


	//----- nvinfo : EIATTR_SW_WAR
	.align		4
.L_879:
        /*0068*/ 	.byte	0x04, 0x36
        /*006a*/ 	.short	(.L_881 - .L_880)
.L_880:
        /*006c*/ 	.word	0x00000008
.L_881:


//--------------------- .nv.info._Z9modKernelPKsS0_Ps --------------------------
	.section	.nv.info._Z9modKernelPKsS0_Ps,"",@"SHT_CUDA_INFO"
	.sectionflags	@""
	.align	4


	//----- nvinfo : EIATTR_CUDA_API_VERSION
	.align		4
        /*0000*/ 	.byte	0x04, 0x37
        /*0002*/ 	.short	(.L_883 - .L_882)
.L_882:
        /*0004*/ 	.word	0x00000082


	//----- nvinfo : EIATTR_KPARAM_INFO
	.align		4
.L_883:
        /*0008*/ 	.byte	0x04, 0x17
        /*000a*/ 	.short	(.L_885 - .L_884)
.L_884:
        /*000c*/ 	.word	0x00000000
        /*0010*/ 	.short	0x0002
        /*0012*/ 	.short	0x0010
        /*0014*/ 	.byte	0x00, 0xf5, 0x21, 0x00


	//----- nvinfo : EIATTR_KPARAM_INFO
	.align		4
.L_885:
        /*0018*/ 	.byte	0x04, 0x17
        /*001a*/ 	.short	(.L_887 - .L_886)
.L_886:
        /*001c*/ 	.word	0x00000000
        /*0020*/ 	.short	0x0001
        /*0022*/ 	.short	0x0008
        /*0024*/ 	.byte	0x00, 0xf5, 0x21, 0x00


	//----- nvinfo : EIATTR_KPARAM_INFO
	.align		4
.L_887:
        /*0028*/ 	.byte	0x04, 0x17
        /*002a*/ 	.short	(.L_889 - .L_888)
.L_888:
        /*002c*/ 	.word	0x00000000
        /*0030*/ 	.short	0x0000
        /*0032*/ 	.short	0x0000
        /*0034*/ 	.byte	0x00, 0xf5, 0x21, 0x00


	//----- nvinfo : EIATTR_SPARSE_MMA_MASK
	.align		4
.L_889:
        /*0038*/ 	.byte	0x03, 0x50
        /*003a*/ 	.short	0x0000


	//----- nvinfo : EIATTR_MAXREG_COUNT
	.align		4
        /*003c*/ 	.byte	0x03, 0x1b
        /*003e*/ 	.short	0x00ff


	//----- nvinfo : EIATTR_MERCURY_ISA_VERSION
	.align		4
        /*0040*/ 	.byte	0x03, 0x5f
        /*0042*/ 	.short	0x0101


	//----- nvinfo : EIATTR_VRC_CTA_INIT_COUNT
	.align		4
        /*0044*/ 	.byte	0x02, 0x4a
	.zero		1
	.zero		1


	//----- nvinfo : EIATTR_EXIT_INSTR_OFFSETS
	.align		4
        /*0048*/ 	.byte	0x04, 0x1c
        /*004a*/ 	.short	(.L_891 - .L_890)


	//   ....[0]....
.L_890:
        /*004c*/ 	.word	0x000001e0


	//----- nvinfo : EIATTR_CBANK_PARAM_SIZE
	.align		4
.L_891:
        /*0050*/ 	.byte	0x03, 0x19
        /*0052*/ 	.short	0x0018


	//----- nvinfo : EIATTR_PARAM_CBANK
	.align		4
        /*0054*/ 	.byte	0x04, 0x0a
        /*0056*/ 	.short	(.L_893 - .L_892)
	.align		4
.L_892:
        /*0058*/ 	.word	index@(.nv.constant0._Z9modKernelPKsS0_Ps)
        /*005c*/ 	.short	0x0380
        /*005e*/ 	.short	0x0018


	//----- nvinfo : EIATTR_SW_WAR
	.align		4
.L_893:
        /*0060*/ 	.byte	0x04, 0x36
        /*0062*/ 	.short	(.L_895 - .L_894)
.L_894:
        /*0064*/ 	.word	0x00000008
.L_895:


//--------------------- .nv.info._Z10fdivKernelPKsS0_Ps --------------------------
	.section	.nv.info._Z10fdivKernelPKsS0_Ps,"",@"SHT_CUDA_INFO"
	.sectionflags	@""
	.align	4


	//----- nvinfo : EIATTR_CUDA_API_VERSION
	.align		4
        /*0000*/ 	.byte	0x04, 0x37
        /*0002*/ 	.short	(.L_897 - .L_896)
.L_896:
        /*0004*/ 	.word	0x00000082


	//----- nvinfo : EIATTR_KPARAM_INFO
	.align		4
.L_897:
        /*0008*/ 	.byte	0x04, 0x17
        /*000a*/ 	.short	(.L_899 - .L_898)
.L_898:
        /*000c*/ 	.word	0x00000000
        /*0010*/ 	.short	0x0002
        /*0012*/ 	.short	0x0010
        /*0014*/ 	.byte	0x00, 0xf5, 0x21, 0x00


	//----- nvinfo : EIATTR_KPARAM_INFO
	.align		4
.L_899:
        /*0018*/ 	.byte	0x04, 0x17
        /*001a*/ 	.short	(.L_901 - .L_900)
.L_900:
        /*001c*/ 	.word	0x00000000
        /*0020*/ 	.short	0x0001
        /*0022*/ 	.short	0x0008
        /*0024*/ 	.byte	0x00, 0xf5, 0x21, 0x00


	//----- nvinfo : EIATTR_KPARAM_INFO
	.align		4
.L_901:
        /*0028*/ 	.byte	0x04, 0x17
        /*002a*/ 	.short	(.L_903 - .L_902)
.L_902:
        /*002c*/ 	.word	0x00000000
        /*0030*/ 	.short	0x0000
        /*0032*/ 	.short	0x0000
        /*0034*/ 	.byte	0x00, 0xf5, 0x21, 0x00


	//----- nvinfo : EIATTR_SPARSE_MMA_MASK
	.align		4
.L_903:
        /*0038*/ 	.byte	0x03, 0x50
        /*003a*/ 	.short	0x0000


	//----- nvinfo : EIATTR_MAXREG_COUNT
	.align		4
        /*003c*/ 	.byte	0x03, 0x1b
        /*003e*/ 	.short	0x00ff


	//----- nvinfo : EIATTR_MERCURY_ISA_VERSION
	.align		4
        /*0040*/ 	.byte	0x03, 0x5f
        /*0042*/ 	.short	0x0101


	//----- nvinfo : EIATTR_VRC_CTA_INIT_COUNT
	.align		4
        /*0044*/ 	.byte	0x02, 0x4a
	.zero		1
	.zero		1


	//----- nvinfo : EIATTR_EXIT_INSTR_OFFSETS
	.align		4
        /*0048*/ 	.byte	0x04, 0x1c
        /*004a*/ 	.short	(.L_905 - .L_904)


	//   ....[0]....
.L_904:
        /*004c*/ 	.word	0x00000200


	//----- nvinfo : EIATTR_CBANK_PARAM_SIZE
	.align		4
.L_905:
        /*0050*/ 	.byte	0x03, 0x19
        /*0052*/ 	.short	0x0018


	//----- nvinfo : EIATTR_PARAM_CBANK
	.align		4
        /*0054*/ 	.byte	0x04, 0x0a
        /*0056*/ 	.short	(.L_907 - .L_906)
	.align		4
.L_906:
        /*0058*/ 	.word	index@(.nv.constant0._Z10fdivKernelPKsS0_Ps)
        /*005c*/ 	.short	0x0380
        /*005e*/ 	.short	0x0018


	//----- nvinfo : EIATTR_SW_WAR
	.align		4
.L_907:
        /*0060*/ 	.byte	0x04, 0x36
        /*0062*/ 	.short	(.L_909 - .L_908)
.L_908:
        /*0064*/ 	.word	0x00000008
.L_909:


//--------------------- .nv.info._Z10tdivKernelPKsS0_Ps --------------------------
	.section	.nv.info._Z10tdivKernelPKsS0_Ps,"",@"SHT_CUDA_INFO"
	.sectionflags	@""
	.align	4


	//----- nvinfo : EIATTR_CUDA_API_VERSION
	.align		4
        /*0000*/ 	.byte	0x04, 0x37
        /*0002*/ 	.short	(.L_911 - .L_910)
.L_910:
        /*0004*/ 	.word	0x00000082


	//----- nvinfo : EIATTR_KPARAM_INFO
	.align		4
.L_911:
        /*0008*/ 	.byte	0x04, 0x17
        /*000a*/ 	.short	(.L_913 - .L_912)
.L_912:
        /*000c*/ 	.word	0x00000000
        /*0010*/ 	.short	0x0002
        /*0012*/ 	.short	0x0010
        /*0014*/ 	.byte	0x00, 0xf5, 0x21, 0x00


	//----- nvinfo : EIATTR_KPARAM_INFO
	.align		4
.L_913:
        /*0018*/ 	.byte	0x04, 0x17
        /*001a*/ 	.short	(.L_915 - .L_914)
.L_914:
        /*001c*/ 	.word	0x00000000
        /*0020*/ 	.short	0x0001
        /*0022*/ 	.short	0x0008
        /*0024*/ 	.byte	0x00, 0xf5, 0x21, 0x00


	//----- nvinfo : EIATTR_KPARAM_INFO
	.align		4
.L_915:
        /*0028*/ 	.byte	0x04, 0x17
        /*002a*/ 	.short	(.L_917 - .L_916)
.L_916:
        /*002c*/ 	.word	0x00000000
        /*0030*/ 	.short	0x0000
        /*0032*/ 	.short	0x0000
        /*0034*/ 	.byte	0x00, 0xf5, 0x21, 0x00


	//----- nvinfo : EIATTR_SPARSE_MMA_MASK
	.align		4
.L_917:
        /*0038*/ 	.byte	0x03, 0x50
        /*003a*/ 	.short	0x0000


	//----- nvinfo : EIATTR_MAXREG_COUNT
	.align		4
        /*003c*/ 	.byte	0x03, 0x1b
        /*003e*/ 	.short	0x00ff


	//----- nvinfo : EIATTR_MERCURY_ISA_VERSION
	.align		4
        /*0040*/ 	.byte	0x03, 0x5f
        /*0042*/ 	.short	0x0101


	//----- nvinfo : EIATTR_VRC_CTA_INIT_COUNT
	.align		4
        /*0044*/ 	.byte	0x02, 0x4a
	.zero		1
	.zero		1


	//----- nvinfo : EIATTR_EXIT_INSTR_OFFSETS
	.align		4
        /*0048*/ 	.byte	0x04, 0x1c
        /*004a*/ 	.short	(.L_919 - .L_918)


	//   ....[0]....
.L_918:
        /*004c*/ 	.word	0x00000200


	//----- nvinfo : EIATTR_CBANK_PARAM_SIZE
	.align		4
.L_919:
        /*0050*/ 	.byte	0x03, 0x19
        /*0052*/ 	.short	0x0018


	//----- nvinfo : EIATTR_PARAM_CBANK
	.align		4
        /*0054*/ 	.byte	0x04, 0x0a
        /*0056*/ 	.short	(.L_921 - .L_920)
	.align		4
.L_920:
        /*0058*/ 	.word	index@(.nv.constant0._Z10tdivKernelPKsS0_Ps)
        /*005c*/ 	.short	0x0380
        /*005e*/ 	.short	0x0018


	//----- nvinfo : EIATTR_SW_WAR
	.align		4
.L_921:
        /*0060*/ 	.byte	0x04, 0x36
        /*0062*/ 	.short	(.L_923 - .L_922)
.L_922:
        /*0064*/ 	.word	0x00000008
.L_923:


//--------------------- .nv.info._Z9mulKernelPKsS0_Ps --------------------------
	.section	.nv.info._Z9mulKernelPKsS0_Ps,"",@"SHT_CUDA_INFO"
	.sectionflags	@""
	.align	4


	//----- nvinfo : EIATTR_CUDA_API_VERSION
	.align		4
        /*0000*/ 	.byte	0x04, 0x37
        /*0002*/ 	.short	(.L_925 - .L_924)
.L_924:
        /*0004*/ 	.word	0x00000082


	//----- nvinfo : EIATTR_KPARAM_INFO
	.align		4
.L_925:
        /*0008*/ 	.byte	0x04, 0x17
        /*000a*/ 	.short	(.L_927 - .L_926)
.L_926:
        /*000c*/ 	.word	0x00000000
        /*0010*/ 	.short	0x0002
        /*0012*/ 	.short	0x0010
        /*0014*/ 	.byte	0x00, 0xf5, 0x21, 0x00


	//----- nvinfo : EIATTR_KPARAM_INFO
	.align		4
.L_927:
        /*0018*/ 	.byte	0x04, 0x17
        /*001a*/ 	.short	(.L_929 - .L_928)
.L_928:
        /*001c*/ 	.word	0x00000000
        /*0020*/ 	.short	0x0001
        /*0022*/ 	.short	0x0008
        /*0024*/ 	.byte	0x00, 0xf5, 0x21, 0x00


	//----- nvinfo : EIATTR_KPARAM_INFO
	.align		4
.L_929:
        /*0028*/ 	.byte	0x04, 0x17
        /*002a*/ 	.short	(.L_931 - .L_930)
.L_930:
        /*002c*/ 	.word	0x00000000
        /*0030*/ 	.short	0x0000
        /*0032*/ 	.short	0x0000
        /*0034*/ 	.byte	0x00, 0xf5, 0x21, 0x00


	//----- nvinfo : EIATTR_SPARSE_MMA_MASK
	.align		4
.L_931:
        /*0038*/ 	.byte	0x03, 0x50
        /*003a*/ 	.short	0x0000


	//----- nvinfo : EIATTR_MAXREG_COUNT
	.align		4
        /*003c*/ 	.byte	0x03, 0x1b
        /*003e*/ 	.short	0x00ff


	//----- nvinfo : EIATTR_MERCURY_ISA_VERSION
	.align		4
        /*0040*/ 	.byte	0x03, 0x5f
        /*0042*/ 	.short	0x0101


	//----- nvinfo : EIATTR_VRC_CTA_INIT_COUNT
	.align		4
        /*0044*/ 	.byte	0x02, 0x4a
	.zero		1
	.zero		1


	//----- nvinfo : EIATTR_EXIT_INSTR_OFFSETS
	.align		4
        /*0048*/ 	.byte	0x04, 0x1c
        /*004a*/ 	.short	(.L_933 - .L_932)


	//   ....[0]....
.L_932:
        /*004c*/ 	.word	0x000000b0


	//----- nvinfo : EIATTR_CBANK_PARAM_SIZE
	.align		4
.L_933:
        /*0050*/ 	.byte	0x03, 0x19
        /*0052*/ 	.short	0x0018


	//----- nvinfo : EIATTR_PARAM_CBANK
	.align		4
        /*0054*/ 	.byte	0x04, 0x0a
        /*0056*/ 	.short	(.L_935 - .L_934)
	.align		4
.L_934:
        /*0058*/ 	.word	index@(.nv.constant0._Z9mulKernelPKsS0_Ps)
        /*005c*/ 	.short	0x0380
        /*005e*/ 	.short	0x0018


	//----- nvinfo : EIATTR_SW_WAR
	.align		4
.L_935:
        /*0060*/ 	.byte	0x04, 0x36
        /*0062*/ 	.short	(.L_937 - .L_936)
.L_936:
        /*0064*/ 	.word	0x00000008
.L_937:


//--------------------- .nv.info._Z9subKernelPKsS0_Ps --------------------------
	.section	.nv.info._Z9subKernelPKsS0_Ps,"",@"SHT_CUDA_INFO"
	.sectionflags	@""
	.align	4


	//----- nvinfo : EIATTR_CUDA_API_VERSION
	.align		4
        /*0000*/ 	.byte	0x04, 0x37
        /*0002*/ 	.short	(.L_939 - .L_938)
.L_938:
        /*0004*/ 	.word	0x00000082


	//----- nvinfo : EIATTR_KPARAM_INFO
	.align		4
.L_939:
        /*0008*/ 	.byte	0x04, 0x17
        /*000a*/ 	.short	(.L_941 - .L_940)
.L_940:
        /*000c*/ 	.word	0x00000000
        /*0010*/ 	.short	0x0002
        /*0012*/ 	.short	0x0010
        /*0014*/ 	.byte	0x00, 0xf5, 0x21, 0x00


	//----- nvinfo : EIATTR_KPARAM_INFO
	.align		4
.L_941:
        /*0018*/ 	.byte	0x04, 0x17
        /*001a*/ 	.short	(.L_943 - .L_942)
.L_942:
        /*001c*/ 	.word	0x00000000
        /*0020*/ 	.short	0x0001
        /*0022*/ 	.short	0x0008
        /*0024*/ 	.byte	0x00, 0xf5, 0x21, 0x00


	//----- nvinfo : EIATTR_KPARAM_INFO
	.align		4
.L_943:
        /*0028*/ 	.byte	0x04, 0x17
        /*002a*/ 	.short	(.L_945 - .L_944)
.L_944:
        /*002c*/ 	.word	0x00000000
        /*0030*/ 	.short	0x0000
        /*0032*/ 	.short	0x0000
        /*0034*/ 	.byte	0x00, 0xf5, 0x21, 0x00


	//----- nvinfo : EIATTR_SPARSE_MMA_MASK
	.align		4
.L_945:
        /*0038*/ 	.byte	0x03, 0x50
        /*003a*/ 	.short	0x0000


	//----- nvinfo : EIATTR_MAXREG_COUNT
	.align		4
        /*003c*/ 	.byte	0x03, 0x1b
        /*003e*/ 	.short	0x00ff


	//----- nvinfo : EIATTR_MERCURY_ISA_VERSION
	.align		4
        /*0040*/ 	.byte	0x03, 0x5f
        /*0042*/ 	.short	0x0101


	//----- nvinfo : EIATTR_VRC_CTA_INIT_COUNT
	.align		4
        /*0044*/ 	.byte	0x02, 0x4a
	.zero		1
	.zero		1


	//----- nvinfo : EIATTR_EXIT_INSTR_OFFSETS
	.align		4
        /*0048*/ 	.byte	0x04, 0x1c
        /*004a*/ 	.short	(.L_947 - .L_946)


	//   ....[0]....
.L_946:
        /*004c*/ 	.word	0x000000b0


	//----- nvinfo : EIATTR_CBANK_PARAM_SIZE
	.align		4
.L_947:
        /*0050*/ 	.byte	0x03, 0x19
        /*0052*/ 	.short	0x0018


	//----- nvinfo : EIATTR_PARAM_CBANK
	.align		4
        /*0054*/ 	.byte	0x04, 0x0a
        /*0056*/ 	.short	(.L_949 - .L_948)
	.align		4
.L_948:
        /*0058*/ 	.word	index@(.nv.constant0._Z9subKernelPKsS0_Ps)
        /*005c*/ 	.short	0x0380
        /*005e*/ 	.short	0x0018


	//----- nvinfo : EIATTR_SW_WAR
	.align		4
.L_949:
        /*0060*/ 	.byte	0x04, 0x36
        /*0062*/ 	.short	(.L_951 - .L_950)
.L_950:
        /*0064*/ 	.word	0x00000008
.L_951:


//--------------------- .nv.info._Z9addKernelPKsS0_Ps --------------------------
	.section	.nv.info._Z9addKernelPKsS0_Ps,"",@"SHT_CUDA_INFO"
	.sectionflags	@""
	.align	4


	//----- nvinfo : EIATTR_CUDA_API_VERSION
	.align		4
        /*0000*/ 	.byte	0x04, 0x37
        /*0002*/ 	.short	(.L_953 - .L_952)
.L_952:
        /*0004*/ 	.word	0x00000082


	//----- nvinfo : EIATTR_KPARAM_INFO
	.align		4
.L_953:
        /*0008*/ 	.byte	0x04, 0x17
        /*000a*/ 	.short	(.L_955 - .L_954)
.L_954:
        /*000c*/ 	.word	0x00000000
        /*0010*/ 	.short	0x0002
        /*0012*/ 	.short	0x0010
        /*0014*/ 	.byte	0x00, 0xf5, 0x21, 0x00


	//----- nvinfo : EIATTR_KPARAM_INFO
	.align		4
.L_955:
        /*0018*/ 	.byte	0x04, 0x17
        /*001a*/ 	.short	(.L_957 - .L_956)
.L_956:
        /*001c*/ 	.word	0x00000000
        /*0020*/ 	.short	0x0001
        /*0022*/ 	.short	0x0008
        /*0024*/ 	.byte	0x00, 0xf5, 0x21, 0x00


	//----- nvinfo : EIATTR_KPARAM_INFO
	.align		4
.L_957:
        /*0028*/ 	.byte	0x04, 0x17
        /*002a*/ 	.short	(.L_959 - .L_958)
.L_958:
        /*002c*/ 	.word	0x00000000
        /*0030*/ 	.short	0x0000
        /*0032*/ 	.short	0x0000
        /*0034*/ 	.byte	0x00, 0xf5, 0x21, 0x00


	//----- nvinfo : EIATTR_SPARSE_MMA_MASK
	.align		4
.L_959:
        /*0038*/ 	.byte	0x03, 0x50
        /*003a*/ 	.short	0x0000


	//----- nvinfo : EIATTR_MAXREG_COUNT
	.align		4
        /*003c*/ 	.byte	0x03, 0x1b
        /*003e*/ 	.short	0x00ff


	//----- nvinfo : EIATTR_MERCURY_ISA_VERSION
	.align		4
        /*0040*/ 	.byte	0x03, 0x5f
        /*0042*/ 	.short	0x0101


	//----- nvinfo : EIATTR_VRC_CTA_INIT_COUNT
	.align		4
        /*0044*/ 	.byte	0x02, 0x4a
	.zero		1
	.zero		1


	//----- nvinfo : EIATTR_EXIT_INSTR_OFFSETS
	.align		4
        /*0048*/ 	.byte	0x04, 0x1c
        /*004a*/ 	.short	(.L_961 - .L_960)


	//   ....[0]....
.L_960:
        /*004c*/ 	.word	0x00000090


	//----- nvinfo : EIATTR_CBANK_PARAM_SIZE
	.align		4
.L_961:
        /*0050*/ 	.byte	0x03, 0x19
        /*0052*/ 	.short	0x0018


	//----- nvinfo : EIATTR_PARAM_CBANK
	.align		4
        /*0054*/ 	.byte	0x04, 0x0a
        /*0056*/ 	.short	(.L_963 - .L_962)
	.align		4
.L_962:
        /*0058*/ 	.word	index@(.nv.constant0._Z9addKernelPKsS0_Ps)
        /*005c*/ 	.short	0x0380
        /*005e*/ 	.short	0x0018


	//----- nvinfo : EIATTR_SW_WAR
	.align		4
.L_963:
        /*0060*/ 	.byte	0x04, 0x36
        /*0062*/ 	.short	(.L_965 - .L_964)
.L_964:
        /*0064*/ 	.word	0x00000008
.L_965:


//--------------------- .nv.callgraph             --------------------------
	.section	.nv.callgraph,"",@"SHT_CUDA_CALLGRAPH"
	.align	4
	.sectionentsize	8
	.align		4
        /*0000*/ 	.word	0x00000000
	.align		4
        /*0004*/ 	.word	0xffffffff
	.align		4
        /*0008*/ 	.word	0x00000000
	.align		4
        /*000c*/ 	.word	0xfffffffe
	.align		4
        /*0010*/ 	.word	0x00000000
	.align		4
        /*0014*/ 	.word	0xfffffffd
	.align		4
        /*0018*/ 	.word	0x00000000
	.align		4
        /*001c*/ 	.word	0xfffffffc


//--------------------- .text._Z8leKernelPKlS0_Pl --------------------------
	.section	.text._Z8leKernelPKlS0_Pl,"ax",@progbits
	.align	128
        .global         _Z8leKernelPKlS0_Pl
        .type           _Z8leKernelPKlS0_Pl,@function
        .size           _Z8leKernelPKlS0_Pl,(.L_x_66 - _Z8leKernelPKlS0_Pl)
        .other          _Z8leKernelPKlS0_Pl,@"STO_CUDA_ENTRY STV_DEFAULT"
_Z8leKernelPKlS0_Pl:
.text._Z8leKernelPKlS0_Pl:
[----:B------:R-:W-:Y:S08]  /*0000*/  LDC R1, c[0x0][0x37c] ;  /* 0x0000df00ff017b82 */ /* 0x000ff00000000800 */
[----:B------:R-:W0:Y:S01]  /*0010*/  LDC.64 R2, c[0x0][0x380] ;  /* 0x0000e000ff027b82 */ /* 0x000e220000000a00 */
[----:B------:R-:W0:Y:S07]  /*0020*/  LDCU.64 UR4, c[0x0][0x358] ;  /* 0x00006b00ff0477ac */ /* 0x000e2e0008000a00 */
[----:B------:R-:W1:Y:S01]  /*0030*/  LDC.64 R4, c[0x0][0x388] ;  /* 0x0000e200ff047b82 */ /* 0x000e620000000a00 */
[----:B0-----:R-:W2:Y:S04]  /*0040*/  LDG.E.64 R2, desc[UR4][R2.64] ;  /* 0x0000000402027981 */ /* 0x001ea8000c1e1b00 */
[----:B-1----:R-:W2:Y:S03]  /*0050*/  LDG.E.64 R4, desc[UR4][R4.64] ;  /* 0x0000000404047981 */ /* 0x002ea6000c1e1b00 */
[----:B------:R-:W0:Y:S01]  /*0060*/  LDC.64 R6, c[0x0][0x390] ;  /* 0x0000e400ff067b82 */ /* 0x000e220000000a00 */
[----:B------:R-:W-:Y:S01]  /*0070*/  IMAD.MOV.U32 R9, RZ, RZ, RZ ;  /* 0x000000ffff097224 */ /* 0x000fe200078e00ff */
[----:B--2---:R-:W-:-:S04]  /*0080*/  ISETP.GT.U32.AND P0, PT, R2, R4, PT ;  /* 0x000000040200720c */ /* 0x004fc80003f04070 */
[----:B------:R-:W-:-:S04]  /*0090*/  ISETP.GT.AND.EX P0, PT, R3, R5, PT, P0 ;  /* 0x000000050300720c */ /* 0x000fc80003f04300 */
[----:B------:R-:W-:-:S05]  /*00a0*/  SEL R8, RZ, 0x1, P0 ;  /* 0x00000001ff087807 */ /* 0x000fca0000000000 */
[----:B0-----:R-:W-:Y:S01]  /*00b0*/  STG.E.64 desc[UR4][R6.64], R8 ;  /* 0x0000000806007986 */ /* 0x001fe2000c101b04 */
[----:B------:R-:W-:Y:S05]  /*00c0*/  EXIT ;  /* 0x000000000000794d */ /* 0x000fea0003800000 */
.L_x_0:
[----:B------:R-:W-:-:S00]  /*00d0*/  BRA `(.L_x_0) ;  /* 0xfffffffc00fc7947 */ /* 0x000fc0000383ffff */
[----:B------:R-:W-:-:S00]  /*00e0*/  NOP ;  /* 0x0000000000007918 */ /* 0x000fc00000000000 */
        /* <DEDUP_REMOVED lines=9> */
.L_x_66:


//--------------------- .text._Z8ltKernelPKlS0_Pl --------------------------
	.section	.text._Z8ltKernelPKlS0_Pl,"ax",@progbits
	.align	128
        .global         _Z8ltKernelPKlS0_Pl
        .type           _Z8ltKernelPKlS0_Pl,@function
        .size           _Z8ltKernelPKlS0_Pl,(.L_x_67 - _Z8ltKernelPKlS0_Pl)
        .other          _Z8ltKernelPKlS0_Pl,@"STO_CUDA_ENTRY STV_DEFAULT"
_Z8ltKernelPKlS0_Pl:
.text._Z8ltKernelPKlS0_Pl:
        /* <DEDUP_REMOVED lines=8> */
[----:B--2---:R-:W-:-:S04]  /*0080*/  ISETP.GE.U32.AND P0, PT, R2, R4, PT ;  /* 0x000000040200720c */ /* 0x004fc80003f06070 */
[----:B------:R-:W-:-:S04]  /*0090*/  ISETP.GE.AND.EX P0, PT, R3, R5, PT, P0 ;  /* 0x000000050300720c */ /* 0x000fc80003f06300 */
[----:B------:R-:W-:-:S05]  /*00a0*/  SEL R8, RZ, 0x1, P0 ;  /* 0x00000001ff087807 */ /* 0x000fca0000000000 */
[----:B0-----:R-:W-:Y:S01]  /*00b0*/  STG.E.64 desc[UR4][R6.64], R8 ;  /* 0x0000000806007986 */ /* 0x001fe2000c101b04 */
[----:B------:R-:W-:Y:S05]  /*00c0*/  EXIT ;  /* 0x000000000000794d */ /* 0x000fea0003800000 */
.L_x_1:
        /* <DEDUP_REMOVED lines=11> */
.L_x_67:


//--------------------- .text._Z8geKernelPKlS0_Pl --------------------------
	.section	.text._Z8geKernelPKlS0_Pl,"ax",@progbits
	.align	128
        .global         _Z8geKernelPKlS0_Pl
        .type           _Z8geKernelPKlS0_Pl,@function
        .size           _Z8geKernelPKlS0_Pl,(.L_x_68 - _Z8geKernelPKlS0_Pl)
        .other          _Z8geKernelPKlS0_Pl,@"STO_CUDA_ENTRY STV_DEFAULT"
_Z8geKernelPKlS0_Pl:
.text._Z8geKernelPKlS0_Pl:
        /* <DEDUP_REMOVED lines=10> */
[----:B------:R-:W-:-:S05]  /*00a0*/  SEL R8, RZ, 0x1, !P0 ;  /* 0x00000001ff087807 */ /* 0x000fca0004000000 */
[----:B0-----:R-:W-:Y:S01]  /*00b0*/  STG.E.64 desc[UR4][R6.64], R8 ;  /* 0x0000000806007986 */ /* 0x001fe2000c101b04 */
[----:B------:R-:W-:Y:S05]  /*00c0*/  EXIT ;  /* 0x000000000000794d */ /* 0x000fea0003800000 */
.L_x_2:
        /* <DEDUP_REMOVED lines=11> */
.L_x_68:


//--------------------- .text._Z8gtKernelPKlS0_Pl --------------------------
	.section	.text._Z8gtKernelPKlS0_Pl,"ax",@progbits
	.align	128
        .global         _Z8gtKernelPKlS0_Pl
        .type           _Z8gtKernelPKlS0_Pl,@function
        .size           _Z8gtKernelPKlS0_Pl,(.L_x_69 - _Z8gtKernelPKlS0_Pl)
        .other          _Z8gtKernelPKlS0_Pl,@"STO_CUDA_ENTRY STV_DEFAULT"
_Z8gtKernelPKlS0_Pl:
.text._Z8gtKernelPKlS0_Pl:
        /* <DEDUP_REMOVED lines=10> */
[----:B------:R-:W-:-:S05]  /*00a0*/  SEL R8, RZ, 0x1, !P0 ;  /* 0x00000001ff087807 */ /* 0x000fca0004000000 */
[----:B0-----:R-:W-:Y:S01]  /*00b0*/  STG.E.64 desc[UR4][R6.64], R8 ;  /* 0x0000000806007986 */ /* 0x001fe2000c101b04 */
[----:B------:R-:W-:Y:S05]  /*00c0*/  EXIT ;  /* 0x000000000000794d */ /* 0x000fea0003800000 */
.L_x_3:
        /* <DEDUP_REMOVED lines=11> */
.L_x_69:


//--------------------- .text._Z8neKernelPKlS0_Pl --------------------------
	.section	.text._Z8neKernelPKlS0_Pl,"ax",@progbits
	.align	128
        .global         _Z8neKernelPKlS0_Pl
        .type           _Z8neKernelPKlS0_Pl,@function
        .size           _Z8neKernelPKlS0_Pl,(.L_x_70 - _Z8neKernelPKlS0_Pl)
        .other          _Z8neKernelPKlS0_Pl,@"STO_CUDA_ENTRY STV_DEFAULT"
_Z8neKernelPKlS0_Pl:
.text._Z8neKernelPKlS0_Pl:
        /* <DEDUP_REMOVED lines=8> */
[----:B--2---:R-:W-:-:S04]  /*0080*/  ISETP.NE.U32.AND P0, PT, R2, R4, PT ;  /* 0x000000040200720c */ /* 0x004fc80003f05070 */
[----:B------:R-:W-:-:S04]  /*0090*/  ISETP.NE.AND.EX P0, PT, R3, R5, PT, P0 ;  /* 0x000000050300720c */ /* 0x000fc80003f05300 */
[----:B------:R-:W-:-:S05]  /*00a0*/  SEL R8, RZ, 0x1, !P0 ;  /* 0x00000001ff087807 */ /* 0x000fca0004000000 */
[----:B0-----:R-:W-:Y:S01]  /*00b0*/  STG.E.64 desc[UR4][R6.64], R8 ;  /* 0x0000000806007986 */ /* 0x001fe2000c101b04 */
[----:B------:R-:W-:Y:S05]  /*00c0*/  EXIT ;  /* 0x000000000000794d */ /* 0x000fea0003800000 */
.L_x_4:
        /* <DEDUP_REMOVED lines=11> */
.L_x_70:


//--------------------- .text._Z8eqKernelPKlS0_Pl --------------------------
	.section	.text._Z8eqKernelPKlS0_Pl,"ax",@progbits
	.align	128
        .global         _Z8eqKernelPKlS0_Pl
        .type           _Z8eqKernelPKlS0_Pl,@function
        .size           _Z8eqKernelPKlS0_Pl,(.L_x_71 - _Z8eqKernelPKlS0_Pl)
        .other          _Z8eqKernelPKlS0_Pl,@"STO_CUDA_ENTRY STV_DEFAULT"
_Z8eqKernelPKlS0_Pl:
.text._Z8eqKernelPKlS0_Pl:
        /* <DEDUP_REMOVED lines=10> */
[----:B------:R-:W-:-:S05]  /*00a0*/  SEL R8, RZ, 0x1, P0 ;  /* 0x00000001ff087807 */ /* 0x000fca0000000000 */
[----:B0-----:R-:W-:Y:S01]  /*00b0*/  STG.E.64 desc[UR4][R6.64], R8 ;  /* 0x0000000806007986 */ /* 0x001fe2000c101b04 */
[----:B------:R-:W-:Y:S05]  /*00c0*/  EXIT ;  /* 0x000000000000794d */ /* 0x000fea0003800000 */
.L_x_5:
        /* <DEDUP_REMOVED lines=11> */
.L_x_71:


//--------------------- .text._Z9posKernelPKlPl   --------------------------
	.section	.text._Z9posKernelPKlPl,"ax",@progbits
	.align	128
        .global         _Z9posKernelPKlPl
        .type           _Z9posKernelPKlPl,@function
        .size           _Z9posKernelPKlPl,(.L_x_72 - _Z9posKernelPKlPl)
        .other          _Z9posKernelPKlPl,@"STO_CUDA_ENTRY STV_DEFAULT"
_Z9posKernelPKlPl:
.text._Z9posKernelPKlPl:
[----:B------:R-:W-:Y:S08]  /*0000*/  LDC R1, c[0x0][0x37c] ;  /* 0x0000df00ff017b82 */ /* 0x000ff00000000800 */
[----:B------:R-:W0:Y:S01]  /*0010*/  LDC.64 R2, c[0x0][0x380] ;  /* 0x0000e000ff027b82 */ /* 0x000e220000000a00 */
[----:B------:R-:W0:Y:S02]  /*0020*/  LDCU.64 UR4, c[0x0][0x358] ;  /* 0x00006b00ff0477ac */ /* 0x000e240008000a00 */
[----:B0-----:R-:W2:Y:S05]  /*0030*/  LDG.E.64 R2, desc[UR4][R2.64] ;  /* 0x0000000402027981 */ /* 0x001eaa000c1e1b00 */
[----:B------:R-:W2:Y:S02]  /*0040*/  LDC.64 R4, c[0x0][0x388] ;  /* 0x0000e200ff047b82 */ /* 0x000ea40000000a00 */
[----:B--2---:R-:W-:Y:S01]  /*0050*/  STG.E.64 desc[UR4][R4.64], R2 ;  /* 0x0000000204007986 */ /* 0x004fe2000c101b04 */
[----:B------:R-:W-:Y:S05]  /*0060*/  EXIT ;  /* 0x000000000000794d */ /* 0x000fea0003800000 */
.L_x_6:
        /* <DEDUP_REMOVED lines=9> */
.L_x_72:


//--------------------- .text._Z9negKernelPKlPl   --------------------------
	.section	.text._Z9negKernelPKlPl,"ax",@progbits
	.align	128
        .global         _Z9negKernelPKlPl
        .type           _Z9negKernelPKlPl,@function
        .size           _Z9negKernelPKlPl,(.L_x_73 - _Z9negKernelPKlPl)
        .other          _Z9negKernelPKlPl,@"STO_CUDA_ENTRY STV_DEFAULT"
_Z9negKernelPKlPl:
.text._Z9negKernelPKlPl:
[----:B------:R-:W-:Y:S08]  /*0000*/  LDC R1, c[0x0][0x37c] ;  /* 0x0000df00ff017b82 */ /* 0x000ff00000000800 */
[----:B------:R-:W0:Y:S01]  /*0010*/  LDC.64 R2, c[0x0][0x380] ;  /* 0x0000e000ff027b82 */ /* 0x000e220000000a00 */
[----:B------:R-:W0:Y:S02]  /*0020*/  LDCU.64 UR4, c[0x0][0x358] ;  /* 0x00006b00ff0477ac */ /* 0x000e240008000a00 */
[----:B0-----:R-:W2:Y:S05]  /*0030*/  LDG.E.64 R2, desc[UR4][R2.64] ;  /* 0x0000000402027981 */ /* 0x001eaa000c1e1b00 */
[----:B------:R-:W0:Y:S01]  /*0040*/  LDC.64 R4, c[0x0][0x388] ;  /* 0x0000e200ff047b82 */ /* 0x000e220000000a00 */
[----:B--2---:R-:W-:-:S04]  /*0050*/  IADD3 R6, P0, PT, RZ, -R2, RZ ;  /* 0x80000002ff067210 */ /* 0x004fc80007f1e0ff */
[----:B------:R-:W-:-:S05]  /*0060*/  IADD3.X R7, PT, PT, RZ, ~R3, RZ, P0, !PT ;  /* 0x80000003ff077210 */ /* 0x000fca00007fe4ff */
[----:B0-----:R-:W-:Y:S01]  /*0070*/  STG.E.64 desc[UR4][R4.64], R6 ;  /* 0x0000000604007986 */ /* 0x001fe2000c101b04 */
[----:B------:R-:W-:Y:S05]  /*0080*/  EXIT ;  /* 0x000000000000794d */ /* 0x000fea0003800000 */
.L_x_7:
        /* <DEDUP_REMOVED lines=15> */
.L_x_73:


//--------------------- .text._Z9absKernelPKlPl   --------------------------
	.section	.text._Z9absKernelPKlPl,"ax",@progbits
	.align	128
        .global         _Z9absKernelPKlPl
        .type           _Z9absKernelPKlPl,@function
        .size           _Z9absKernelPKlPl,(.L_x_74 - _Z9absKernelPKlPl)
        .other          _Z9absKernelPKlPl,@"STO_CUDA_ENTRY STV_DEFAULT"
_Z9absKernelPKlPl:
.text._Z9absKernelPKlPl:
[----:B------:R-:W-:Y:S08]  /*0000*/  LDC R1, c[0x0][0x37c] ;  /* 0x0000df00ff017b82 */ /* 0x000ff00000000800 */
[----:B------:R-:W0:Y:S01]  /*0010*/  LDC.64 R2, c[0x0][0x380] ;  /* 0x0000e000ff027b82 */ /* 0x000e220000000a00 */
[----:B------:R-:W0:Y:S02]  /*0020*/  LDCU.64 UR4, c[0x0][0x358] ;  /* 0x00006b00ff0477ac */ /* 0x000e240008000a00 */
[----:B0-----:R-:W2:Y:S05]  /*0030*/  LDG.E.64 R2, desc[UR4][R2.64] ;  /* 0x0000000402027981 */ /* 0x001eaa000c1e1b00 */
[----:B------:R-:W0:Y:S01]  /*0040*/  LDC.64 R4, c[0x0][0x388] ;  /* 0x0000e200ff047b82 */ /* 0x000e220000000a00 */
[----:B--2---:R-:W-:-:S02]  /*0050*/  IADD3 R7, P1, PT, RZ, -R2, RZ ;  /* 0x80000002ff077210 */ /* 0x004fc40007f3e0ff */
[----:B------:R-:W-:-:S03]  /*0060*/  ISETP.LT.AND P0, PT, R3, RZ, PT ;  /* 0x000000ff0300720c */ /* 0x000fc60003f01270 */
[----:B------:R-:W-:Y:S01]  /*0070*/  IMAD.X R9, RZ, RZ, ~R3, P1 ;  /* 0x000000ffff097224 */ /* 0x000fe200008e0e03 */
[----:B------:R-:W-:-:S04]  /*0080*/  SEL R6, R7, R2, P0 ;  /* 0x0000000207067207 */ /* 0x000fc80000000000 */
[----:B------:R-:W-:-:S05]  /*0090*/  SEL R7, R9, R3, P0 ;  /* 0x0000000309077207 */ /* 0x000fca0000000000 */
[----:B0-----:R-:W-:Y:S01]  /*00a0*/  STG.E.64 desc[UR4][R4.64], R6 ;  /* 0x0000000604007986 */ /* 0x001fe2000c101b04 */
[----:B------:R-:W-:Y:S05]  /*00b0*/  EXIT ;  /* 0x000000000000794d */ /* 0x000fea0003800000 */
.L_x_8:
        /* <DEDUP_REMOVED lines=12> */
.L_x_74:


//--------------------- .text._Z9powKernelPKlS0_Pl --------------------------
	.section	.text._Z9powKernelPKlS0_Pl,"ax",@progbits
	.align	128
        .global         _Z9powKernelPKlS0_Pl
        .type           _Z9powKernelPKlS0_Pl,@function
        .size           _Z9powKernelPKlS0_Pl,(.L_x_60 - _Z9powKernelPKlS0_Pl)
        .other          _Z9powKernelPKlS0_Pl,@"STO_CUDA_ENTRY STV_DEFAULT"
_Z9powKernelPKlS0_Pl:
.text._Z9powKernelPKlS0_Pl:
[----:B------:R-:W-:Y:S08]  /*0000*/  LDC R1, c[0x0][0x37c] ;  /* 0x0000df00ff017b82 */ /* 0x000ff00000000800 */
[----:B------:R-:W0:Y:S01]  /*0010*/  LDC.64 R2, c[0x0][0x388] ;  /* 0x0000e200ff027b82 */ /* 0x000e220000000a00 */
[----:B------:R-:W0:Y:S07]  /*0020*/  LDCU.64 UR12, c[0x0][0x358] ;  /* 0x00006b00ff0c77ac */ /* 0x000e2e0008000a00 */
[----:B------:R-:W1:Y:S01]  /*0030*/  LDC.64 R4, c[0x0][0x380] ;  /* 0x0000e000ff047b82 */ /* 0x000e620000000a00 */
[----:B0-----:R-:W2:Y:S04]  /*0040*/  LDG.E.64 R2, desc[UR12][R2.64] ;  /* 0x0000000c02027981 */ /* 0x001ea8000c1e1b00 */
[----:B-1----:R-:W3:Y:S01]  /*0050*/  LDG.E.64 R4, desc[UR12][R4.64] ;  /* 0x0000000c04047981 */ /* 0x002ee2000c1e1b00 */
[----:B------:R-:W-:Y:S01]  /*0060*/  MOV R0, 0x150 ;  /* 0x0000015000007802 */ /* 0x000fe20000000f00 */
[----:B--2---:R-:W0:Y:S02]  /*0070*/  I2F.F64.S64 R6, R2 ;  /* 0x0000000200067312 */ /* 0x004e240000301c00 */
[----:B0-----:R-:W-:-:S02]  /*0080*/  R2UR UR11, R7 ;  /* 0x00000000070b72ca */ /* 0x001fc400000e0000 */
[----:B------:R-:W-:-:S04]  /*0090*/  R2UR UR10, R6 ;  /* 0x00000000060a72ca */ /* 0x000fc800000e0000 */
[----:B---3--:R-:W0:Y:S07]  /*00a0*/  I2F.F64.S64 R6, R4 ;  /* 0x0000000400067312 */ /* 0x008e2e0000301c00 */
[----:B------:R-:W-:-:S04]  /*00b0*/  USHF.R.U32.HI UR4, URZ, 0x14, UR11 ;  /* 0x00000014ff047899 */ /* 0x000fc8000801160b */
[----:B------:R-:W-:Y:S01]  /*00c0*/  ULOP3.LUT UR4, UR4, 0x7ff, URZ, 0xc0, !UPT ;  /* 0x000007ff04047892 */ /* 0x000fe2000f8ec0ff */
[----:B0-----:R-:W-:-:S03]  /*00d0*/  R2UR UR8, R6 ;  /* 0x00000000060872ca */ /* 0x001fc600000e0000 */
[----:B------:R-:W-:Y:S01]  /*00e0*/  UIADD3 UR4, UPT, UPT, UR4, -0x3f4, URZ ;  /* 0xfffffc0c04047890 */ /* 0x000fe2000fffe0ff */
[----:B------:R-:W-:-:S03]  /*00f0*/  R2UR UR9, R7 ;  /* 0x00000000070972ca */ /* 0x000fc600000e0000 */
[----:B------:R-:W-:Y:S02]  /*0100*/  USHF.L.U32 UR7, UR10, UR4, URZ ;  /* 0x000000040a077299 */ /* 0x000fe400080006ff */
[----:B------:R-:W-:Y:S02]  /*0110*/  USHF.L.U64.HI UR6, UR10, UR4, UR11 ;  /* 0x000000040a067299 */ /* 0x000fe4000801020b */
[----:B------:R-:W-:-:S04]  /*0120*/  UISETP.NE.U32.AND UP0, UPT, UR7, URZ, UPT ;  /* 0x000000ff0700728c */ /* 0x000fc8000bf05070 */
[----:B------:R-:W-:-:S11]  /*0130*/  UISETP.NE.AND.EX UP0, UPT, UR6, -0x80000000, UPT, UP0 ;  /* 0x800000000600788c */ /* 0x000fd6000bf05300 */
[----:B------:R-:W-:Y:S05]  /*0140*/  CALL.REL.NOINC `($_Z9powKernelPKlS0_Pl$__internal_accurate_pow) ;  /* 0x0000000000907944 */ /* 0x000fea0003c00000 */
[----:B------:R-:W-:Y:S01]  /*0150*/  IMAD.MOV.U32 R6, RZ, RZ, R11 ;  /* 0x000000ffff067224 */ /* 0x000fe200078e000b */
[C---:B------:R-:W-:Y:S01]  /*0160*/  ISETP.NE.U32.AND P1, PT, R4.reuse, RZ, PT ;  /* 0x000000ff0400720c */ /* 0x040fe20003f25070 */
[----:B------:R-:W-:Y:S01]  /*0170*/  IMAD.MOV.U32 R7, RZ, RZ, R8 ;  /* 0x000000ffff077224 */ /* 0x000fe200078e0008 */
[----:B------:R-:W-:Y:S02]  /*0180*/  PLOP3.LUT P0, PT, PT, PT, UP0, 0x80, 0x8 ;  /* 0x000000000008781c */ /* 0x000fe40003f0f008 */
[C---:B------:R-:W-:Y:S02]  /*0190*/  ISETP.NE.AND.EX P1, PT, R5.reuse, RZ, PT, P1 ;  /* 0x000000ff0500720c */ /* 0x040fe40003f25310 */
[----:B------:R-:W-:Y:S01]  /*01a0*/  ISETP.NE.U32.AND P2, PT, R4, 0x1, PT ;  /* 0x000000010400780c */ /* 0x000fe20003f45070 */
[----:B------:R-:W-:Y:S01]  /*01b0*/  DADD R6, -RZ, -R6 ;  /* 0x00000000ff067229 */ /* 0x000fe20000000906 */
[----:B------:R-:W-:Y:S02]  /*01c0*/  ISETP.LE.AND P3, PT, RZ, UR9, PT ;  /* 0x00000009ff007c0c */ /* 0x000fe4000bf63270 */
[----:B------:R-:W-:-:S07]  /*01d0*/  ISETP.NE.AND.EX P2, PT, R5, RZ, PT, P2 ;  /* 0x000000ff0500720c */ /* 0x000fce0003f45320 */
[-C--:B------:R-:W-:Y:S02]  /*01e0*/  FSEL R0, R6, R11.reuse, !P0 ;  /* 0x0000000b06007208 */ /* 0x080fe40004000000 */
[-C--:B------:R-:W-:Y:S02]  /*01f0*/  FSEL R7, R7, R8.reuse, !P0 ;  /* 0x0000000807077208 */ /* 0x080fe40004000000 */
[----:B------:R-:W-:Y:S02]  /*0200*/  ISETP.NE.U32.AND P0, PT, R2, RZ, PT ;  /* 0x000000ff0200720c */ /* 0x000fe40003f05070 */
[----:B------:R-:W-:Y:S02]  /*0210*/  FSEL R2, R0, R11, !P3 ;  /* 0x0000000b00027208 */ /* 0x000fe40005800000 */
[----:B------:R-:W-:Y:S02]  /*0220*/  ISETP.NE.AND.EX P0, PT, R3, RZ, PT, P0 ;  /* 0x000000ff0300720c */ /* 0x000fe40003f05300 */
[----:B------:R-:W-:Y:S01]  /*0230*/  FSEL R3, R7, R8, !P3 ;  /* 0x0000000807037208 */ /* 0x000fe20005800000 */
[----:B------:R-:W-:Y:S10]  /*0240*/  @P1 BRA `(.L_x_9) ;  /* 0x0000000000301947 */ /* 0x000ff40003800000 */
[----:B------:R-:W-:Y:S01]  /*0250*/  IMAD.U32 R2, RZ, RZ, UR10 ;  /* 0x0000000aff027e24 */ /* 0x000fe2000f8e00ff */
[----:B------:R-:W-:Y:S01]  /*0260*/  UISETP.NE.U32.AND UP0, UPT, UR7, URZ, UPT ;  /* 0x000000ff0700728c */ /* 0x000fe2000bf05070 */
[----:B------:R-:W-:Y:S01]  /*0270*/  IMAD.U32 R3, RZ, RZ, UR11 ;  /* 0x0000000bff037e24 */ /* 0x000fe2000f8e00ff */
[----:B------:R-:W-:Y:S02]  /*0280*/  UISETP.GE.AND UP1, UPT, UR11, URZ, UPT ;  /* 0x000000ff0b00728c */ /* 0x000fe4000bf26270 */
[----:B------:R-:W-:-:S03]  /*0290*/  UISETP.NE.AND.EX UP0, UPT, UR6, -0x80000000, UPT, UP0 ;  /* 0x800000000600788c */ /* 0x000fc6000bf05300 */
[----:B------:R-:W-:Y:S01]  /*02a0*/  DSETP.NEU.AND P1, PT, |R2|, 0.5, PT ;  /* 0x3fe000000200742a */ /* 0x000fe20003f2d200 */
[----:B------:R-:W-:Y:S01]  /*02b0*/  USEL UR4, UR9, URZ, !UP0 ;  /* 0x000000ff09047287 */ /* 0x000fe2000c000000 */
[----:B------:R-:W-:-:S12]  /*02c0*/  IMAD.MOV.U32 R2, RZ, RZ, RZ ;  /* 0x000000ffff027224 */ /* 0x000fd800078e00ff */
[----:B------:R-:W-:Y:S01]  /*02d0*/  VOTEU.ANY UP0, P1 ;  /* 0x0000000000ff7886 */ /* 0x000fe20000800100 */
[----:B------:R-:W-:-:S04]  /*02e0*/  USEL UR4, UR4, URZ, UP0 ;  /* 0x000000ff04047287 */ /* 0x000fc80008000000 */
[----:B------:R-:W-:-:S06]  /*02f0*/  @!UP1 ULOP3.LUT UR4, UR4, 0x7ff00000, URZ, 0xfc, !UPT ;  /* 0x7ff0000004049892 */ /* 0x000fcc000f8efcff */
[----:B------:R-:W-:-:S07]  /*0300*/  IMAD.U32 R3, RZ, RZ, UR4 ;  /* 0x00000004ff037e24 */ /* 0x000fce000f8e00ff */
.L_x_9:
[----:B------:R-:W-:Y:S01]  /*0310*/  FSEL R2, R2, RZ, P0 ;  /* 0x000000ff02027208 */ /* 0x000fe20000000000 */
[----:B------:R-:W0:Y:S01]  /*0320*/  LDC.64 R4, c[0x0][0x390] ;  /* 0x0000e400ff047b82 */ /* 0x000e220000000a00 */
[----:B------:R-:W-:Y:S02]  /*0330*/  FSEL R3, R3, 1.875, P0 ;  /* 0x3ff0000003037808 */ /* 0x000fe40000000000 */
[----:B------:R-:W-:Y:S02]  /*0340*/  FSEL R2, R2, RZ, P2 ;  /* 0x000000ff02027208 */ /* 0x000fe40001000000 */
[----:B------:R-:W-:-:S06]  /*0350*/  FSEL R3, R3, 1.875, P2 ;  /* 0x3ff0000003037808 */ /* 0x000fcc0001000000 */
[----:B------:R-:W0:Y:S02]  /*0360*/  F2I.S64.F64.TRUNC R2, R2 ;  /* 0x0000000200027311 */ /* 0x000e24000030d900 */
[----:B0-----:R-:W-:Y:S01]  /*0370*/  STG.E.64 desc[UR12][R4.64], R2 ;  /* 0x0000000204007986 */ /* 0x001fe2000c101b0c */
[----:B------:R-:W-:Y:S05]  /*0380*/  EXIT ;  /* 0x000000000000794d */ /* 0x000fea0003800000 */
        .type           $_Z9powKernelPKlS0_Pl$__internal_accurate_pow,@function
        .size           $_Z9powKernelPKlS0_Pl$__internal_accurate_pow,(.L_x_60 - $_Z9powKernelPKlS0_Pl$__internal_accurate_pow)
$_Z9powKernelPKlS0_Pl$__internal_accurate_pow:
[----:B------:R-:W-:Y:S01]  /*0390*/  DADD R6, -RZ, |UR8| ;  /* 0x40000008ff067e29 */ /* 0x000fe20008000100 */
[----:B------:R-:W-:Y:S01]  /*03a0*/  IMAD.MOV.U32 R14, RZ, RZ, RZ ;  /* 0x000000ffff0e7224 */ /* 0x000fe200078e00ff */
[----:B------:R-:W-:Y:S01]  /*03b0*/  UMOV UR4, 0x7d2cafe2 ;  /* 0x7d2cafe200047882 */ /* 0x000fe20000000000 */
[----:B------:R-:W-:Y:S01]  /*03c0*/  IMAD.MOV.U32 R18, RZ, RZ, 0x41ad3b5a ;  /* 0x41ad3b5aff127424 */ /* 0x000fe200078e00ff */
[----:B------:R-:W-:Y:S01]  /*03d0*/  UMOV UR5, 0x3eb0f5ff ;  /* 0x3eb0f5ff00057882 */ /* 0x000fe20000000000 */
[----:B------:R-:W-:Y:S01]  /*03e0*/  IMAD.MOV.U32 R19, RZ, RZ, 0x3ed0f5d2 ;  /* 0x3ed0f5d2ff137424 */ /* 0x000fe200078e00ff */
[----:B------:R-:W-:Y:S01]  /*03f0*/  UMOV UR14, 0xfefa39ef ;  /* 0xfefa39ef000e7882 */ /* 0x000fe20000000000 */
[----:B------:R-:W-:-:S03]  /*0400*/  UMOV UR15, 0x3fe62e42 ;  /* 0x3fe62e42000f7882 */ /* 0x000fc60000000000 */
[----:B------:R-:W-:Y:S01]  /*0410*/  ISETP.GT.U32.AND P0, PT, R7, 0xfffff, PT ;  /* 0x000fffff0700780c */ /* 0x000fe20003f04070 */
[----:B------:R-:W-:-:S12]  /*0420*/  IMAD.MOV.U32 R8, RZ, RZ, R7 ;  /* 0x000000ffff087224 */ /* 0x000fd800078e0007 */
[----:B------:R-:W-:-:S10]  /*0430*/  @!P0 DMUL R22, R6, 1.80143985094819840000e+16 ;  /* 0x4350000006168828 */ /* 0x000fd40000000000 */
[----:B------:R-:W-:Y:S02]  /*0440*/  @!P0 IMAD.MOV.U32 R8, RZ, RZ, R23 ;  /* 0x000000ffff088224 */ /* 0x000fe400078e0017 */
[----:B------:R-:W-:-:S03]  /*0450*/  @!P0 IMAD.MOV.U32 R6, RZ, RZ, R22 ;  /* 0x000000ffff068224 */ /* 0x000fc600078e0016 */
[----:B------:R-:W-:Y:S01]  /*0460*/  LOP3.LUT R8, R8, 0x800fffff, RZ, 0xc0, !PT ;  /* 0x800fffff08087812 */ /* 0x000fe200078ec0ff */
[----:B------:R-:W-:Y:S01]  /*0470*/  IMAD.MOV.U32 R12, RZ, RZ, R6 ;  /* 0x000000ffff0c7224 */ /* 0x000fe200078e0006 */
[----:B------:R-:W-:Y:S02]  /*0480*/  SHF.R.U32.HI R6, RZ, 0x14, R7 ;  /* 0x00000014ff067819 */ /* 0x000fe40000011607 */
[----:B------:R-:W-:Y:S02]  /*0490*/  LOP3.LUT R13, R8, 0x3ff00000, RZ, 0xfc, !PT ;  /* 0x3ff00000080d7812 */ /* 0x000fe400078efcff */
[----:B------:R-:W-:Y:S02]  /*04a0*/  @!P0 LEA.HI R6, R23, 0xffffffca, RZ, 0xc ;  /* 0xffffffca17068811 */ /* 0x000fe400078f60ff */
[----:B------:R-:W-:-:S03]  /*04b0*/  ISETP.GE.U32.AND P1, PT, R13, 0x3ff6a09f, PT ;  /* 0x3ff6a09f0d00780c */ /* 0x000fc60003f26070 */
[----:B------:R-:W-:-:S10]  /*04c0*/  VIADD R7, R6, 0xfffffc01 ;  /* 0xfffffc0106077836 */ /* 0x000fd40000000000 */
[----:B------:R-:W-:Y:S02]  /*04d0*/  @P1 VIADD R9, R13, 0xfff00000 ;  /* 0xfff000000d091836 */ /* 0x000fe40000000000 */
[----:B------:R-:W-:Y:S02]  /*04e0*/  @P1 VIADD R7, R6, 0xfffffc02 ;  /* 0xfffffc0206071836 */ /* 0x000fe40000000000 */
[----:B------:R-:W-:-:S03]  /*04f0*/  @P1 IMAD.MOV.U32 R13, RZ, RZ, R9 ;  /* 0x000000ffff0d1224 */ /* 0x000fc600078e0009 */
[----:B------:R-:W-:Y:S01]  /*0500*/  LOP3.LUT R6, R7, 0x80000000, RZ, 0x3c, !PT ;  /* 0x8000000007067812 */ /* 0x000fe200078e3cff */
[----:B------:R-:W-:Y:S02]  /*0510*/  IMAD.MOV.U32 R7, RZ, RZ, 0x43300000 ;  /* 0x43300000ff077424 */ /* 0x000fe400078e00ff */
[C---:B------:R-:W-:Y:S02]  /*0520*/  DADD R10, R12.reuse, 1 ;  /* 0x3ff000000c0a7429 */ /* 0x040fe40000000000 */
[----:B------:R-:W-:-:S04]  /*0530*/  DADD R12, R12, -1 ;  /* 0xbff000000c0c7429 */ /* 0x000fc80000000000 */
[----:B------:R-:W0:Y:S02]  /*0540*/  MUFU.RCP64H R15, R11 ;  /* 0x0000000b000f7308 */ /* 0x000e240000001800 */
[----:B0-----:R-:W-:-:S08]  /*0550*/  DFMA R8, -R10, R14, 1 ;  /* 0x3ff000000a08742b */ /* 0x001fd0000000010e */
[----:B------:R-:W-:-:S08]  /*0560*/  DFMA R8, R8, R8, R8 ;  /* 0x000000080808722b */ /* 0x000fd00000000008 */
[----:B------:R-:W-:-:S08]  /*0570*/  DFMA R14, R14, R8, R14 ;  /* 0x000000080e0e722b */ /* 0x000fd0000000000e */
[----:B------:R-:W-:-:S08]  /*0580*/  DMUL R8, R12, R14 ;  /* 0x0000000e0c087228 */ /* 0x000fd00000000000 */
[----:B------:R-:W-:-:S08]  /*0590*/  DFMA R8, R12, R14, R8 ;  /* 0x0000000e0c08722b */ /* 0x000fd00000000008 */
[----:B------:R-:W-:Y:S02]  /*05a0*/  DMUL R16, R8, R8 ;  /* 0x0000000808107228 */ /* 0x000fe40000000000 */
[----:B------:R-:W-:-:S06]  /*05b0*/  DADD R20, R12, -R8 ;  /* 0x000000000c147229 */ /* 0x000fcc0000000808 */
[----:B------:R-:W-:Y:S01]  /*05c0*/  DFMA R10, R16, UR4, R18 ;  /* 0x00000004100a7c2b */ /* 0x000fe20008000012 */
[----:B------:R-:W-:Y:S01]  /*05d0*/  UMOV UR4, 0x75488a3f ;  /* 0x75488a3f00047882 */ /* 0x000fe20000000000 */
[----:B------:R-:W-:Y:S01]  /*05e0*/  UMOV UR5, 0x3ef3b20a ;  /* 0x3ef3b20a00057882 */ /* 0x000fe20000000000 */
[----:B------:R-:W-:-:S05]  /*05f0*/  DADD R20, R20, R20 ;  /* 0x0000000014147229 */ /* 0x000fca0000000014 */
[----:B------:R-:W-:Y:S01]  /*0600*/  DFMA R10, R16, R10, UR4 ;  /* 0x00000004100a7e2b */ /* 0x000fe2000800000a */
[----:B------:R-:W-:Y:S01]  /*0610*/  UMOV UR4, 0xe4faecd5 ;  /* 0xe4faecd500047882 */ /* 0x000fe20000000000 */
[----:B------:R-:W-:Y:S01]  /*0620*/  UMOV UR5, 0x3f1745cd ;  /* 0x3f1745cd00057882 */ /* 0x000fe20000000000 */
[-C--:B------:R-:W-:Y:S02]  /*0630*/  DFMA R20, R12, -R8.reuse, R20 ;  /* 0x800000080c14722b */ /* 0x080fe40000000014 */
[----:B------:R-:W-:-:S03]  /*0640*/  DMUL R12, R8, R8 ;  /* 0x00000008080c7228 */ /* 0x000fc60000000000 */
[----:B------:R-:W-:Y:S01]  /*0650*/  DFMA R10, R16, R10, UR4 ;  /* 0x00000004100a7e2b */ /* 0x000fe2000800000a */
[----:B------:R-:W-:Y:S01]  /*0660*/  UMOV UR4, 0x258a578b ;  /* 0x258a578b00047882 */ /* 0x000fe20000000000 */
[----:B------:R-:W-:Y:S01]  /*0670*/  UMOV UR5, 0x3f3c71c7 ;  /* 0x3f3c71c700057882 */ /* 0x000fe20000000000 */
[----:B------:R-:W-:-:S05]  /*0680*/  DMUL R14, R14, R20 ;  /* 0x000000140e0e7228 */ /* 0x000fca0000000000 */
[----:B------:R-:W-:Y:S01]  /*0690*/  DFMA R10, R16, R10, UR4 ;  /* 0x00000004100a7e2b */ /* 0x000fe2000800000a */
[----:B------:R-:W-:Y:S01]  /*06a0*/  UMOV UR4, 0x9242b910 ;  /* 0x9242b91000047882 */ /* 0x000fe20000000000 */
[----:B------:R-:W-:-:S06]  /*06b0*/  UMOV UR5, 0x3f624924 ;  /* 0x3f62492400057882 */ /* 0x000fcc0000000000 */
[----:B------:R-:W-:Y:S01]  /*06c0*/  DFMA R10, R16, R10, UR4 ;  /* 0x00000004100a7e2b */ /* 0x000fe2000800000a */
[----:B------:R-:W-:Y:S01]  /*06d0*/  UMOV UR4, 0x99999dfb ;  /* 0x99999dfb00047882 */ /* 0x000fe20000000000 */
[----:B------:R-:W-:-:S06]  /*06e0*/  UMOV UR5, 0x3f899999 ;  /* 0x3f89999900057882 */ /* 0x000fcc0000000000 */
[----:B------:R-:W-:Y:S01]  /*06f0*/  DFMA R18, R16, R10, UR4 ;  /* 0x0000000410127e2b */ /* 0x000fe2000800000a */
[----:B------:R-:W-:Y:S01]  /*0700*/  UMOV UR4, 0x55555555 ;  /* 0x5555555500047882 */ /* 0x000fe20000000000 */
[----:B------:R-:W-:-:S06]  /*0710*/  UMOV UR5, 0x3fb55555 ;  /* 0x3fb5555500057882 */ /* 0x000fcc0000000000 */
[----:B------:R-:W-:-:S08]  /*0720*/  DFMA R10, R16, R18, UR4 ;  /* 0x00000004100a7e2b */ /* 0x000fd00008000012 */
[----:B------:R-:W-:Y:S01]  /*0730*/  DADD R24, -R10, UR4 ;  /* 0x000000040a187e29 */ /* 0x000fe20008000100 */
[----:B------:R-:W-:Y:S01]  /*0740*/  UMOV UR4, 0xb9e7b0 ;  /* 0x00b9e7b000047882 */ /* 0x000fe20000000000 */
[----:B------:R-:W-:-:S06]  /*0750*/  UMOV UR5, 0x3c46a4cb ;  /* 0x3c46a4cb00057882 */ /* 0x000fcc0000000000 */
[----:B------:R-:W-:Y:S02]  /*0760*/  DFMA R20, R16, R18, R24 ;  /* 0x000000121014722b */ /* 0x000fe40000000018 */
[C---:B------:R-:W-:Y:S01]  /*0770*/  DMUL R16, R8.reuse, R12 ;  /* 0x0000000c08107228 */ /* 0x040fe20000000000 */
[----:B------:R-:W-:Y:S01]  /*0780*/  VIADD R19, R15, 0x100000 ;  /* 0x001000000f137836 */ /* 0x000fe20000000000 */
[----:B------:R-:W-:Y:S01]  /*0790*/  DFMA R24, R8, R8, -R12 ;  /* 0x000000080818722b */ /* 0x000fe2000000080c */
[----:B------:R-:W-:-:S03]  /*07a0*/  IMAD.MOV.U32 R18, RZ, RZ, R14 ;  /* 0x000000ffff127224 */ /* 0x000fc600078e000e */
[----:B------:R-:W-:Y:S01]  /*07b0*/  DADD R20, R20, -UR4 ;  /* 0x8000000414147e29 */ /* 0x000fe20008000000 */
[----:B------:R-:W-:Y:S01]  /*07c0*/  UMOV UR4, 0x80000000 ;  /* 0x8000000000047882 */ /* 0x000fe20000000000 */
[C---:B------:R-:W-:Y:S01]  /*07d0*/  DFMA R26, R8.reuse, R12, -R16 ;  /* 0x0000000c081a722b */ /* 0x040fe20000000810 */
[----:B------:R-:W-:Y:S01]  /*07e0*/  UMOV UR5, 0x43300000 ;  /* 0x4330000000057882 */ /* 0x000fe20000000000 */
[----:B------:R-:W-:-:S04]  /*07f0*/  DFMA R24, R8, R18, R24 ;  /* 0x000000120818722b */ /* 0x000fc80000000018 */
[----:B------:R-:W-:Y:S02]  /*0800*/  DADD R18, R10, R20 ;  /* 0x000000000a127229 */ /* 0x000fe40000000014 */
[----:B------:R-:W-:-:S06]  /*0810*/  DFMA R26, R14, R12, R26 ;  /* 0x0000000c0e1a722b */ /* 0x000fcc000000001a */
[----:B------:R-:W-:Y:S02]  /*0820*/  DMUL R12, R18, R16 ;  /* 0x00000010120c7228 */ /* 0x000fe40000000000 */
[----:B------:R-:W-:Y:S02]  /*0830*/  DFMA R24, R8, R24, R26 ;  /* 0x000000180818722b */ /* 0x000fe4000000001a */
[----:B------:R-:W-:-:S04]  /*0840*/  DADD R26, R10, -R18 ;  /* 0x000000000a1a7229 */ /* 0x000fc80000000812 */
[----:B------:R-:W-:-:S04]  /*0850*/  DFMA R10, R18, R16, -R12 ;  /* 0x00000010120a722b */ /* 0x000fc8000000080c */
[----:B------:R-:W-:-:S04]  /*0860*/  DADD R26, R20, R26 ;  /* 0x00000000141a7229 */ /* 0x000fc8000000001a */
[----:B------:R-:W-:-:S08]  /*0870*/  DFMA R10, R18, R24, R10 ;  /* 0x00000018120a722b */ /* 0x000fd0000000000a */
[----:B------:R-:W-:-:S08]  /*0880*/  DFMA R26, R26, R16, R10 ;  /* 0x000000101a1a722b */ /* 0x000fd0000000000a */
[----:B------:R-:W-:-:S08]  /*0890*/  DADD R16, R12, R26 ;  /* 0x000000000c107229 */ /* 0x000fd0000000001a */
[--C-:B------:R-:W-:Y:S02]  /*08a0*/  DADD R10, R8, R16.reuse ;  /* 0x00000000080a7229 */ /* 0x100fe40000000010 */
[----:B------:R-:W-:-:S06]  /*08b0*/  DADD R12, R12, -R16 ;  /* 0x000000000c0c7229 */ /* 0x000fcc0000000810 */
[----:B------:R-:W-:Y:S02]  /*08c0*/  DADD R8, R8, -R10 ;  /* 0x0000000008087229 */ /* 0x000fe4000000080a */
[----:B------:R-:W-:-:S06]  /*08d0*/  DADD R12, R26, R12 ;  /* 0x000000001a0c7229 */ /* 0x000fcc000000000c */
[----:B------:R-:W-:-:S08]  /*08e0*/  DADD R8, R16, R8 ;  /* 0x0000000010087229 */ /* 0x000fd00000000008 */
[----:B------:R-:W-:-:S08]  /*08f0*/  DADD R8, R12, R8 ;  /* 0x000000000c087229 */ /* 0x000fd00000000008 */
[----:B------:R-:W-:Y:S02]  /*0900*/  DADD R8, R14, R8 ;  /* 0x000000000e087229 */ /* 0x000fe40000000008 */
[----:B------:R-:W-:Y:S01]  /*0910*/  DADD R14, R6, -UR4 ;  /* 0x80000004060e7e29 */ /* 0x000fe20008000000 */
[----:B------:R-:W-:Y:S01]  /*0920*/  UMOV UR4, 0xfefa39ef ;  /* 0xfefa39ef00047882 */ /* 0x000fe20000000000 */
[----:B------:R-:W-:-:S04]  /*0930*/  UMOV UR5, 0x3fe62e42 ;  /* 0x3fe62e4200057882 */ /* 0x000fc80000000000 */
[----:B------:R-:W-:-:S08]  /*0940*/  DADD R12, R10, R8 ;  /* 0x000000000a0c7229 */ /* 0x000fd00000000008 */
[--C-:B------:R-:W-:Y:S01]  /*0950*/  DFMA R6, R14, UR4, R12.reuse ;  /* 0x000000040e067c2b */ /* 0x100fe2000800000c */
[----:B------:R-:W-:Y:S01]  /*0960*/  UMOV UR4, 0x3b39803f ;  /* 0x3b39803f00047882 */ /* 0x000fe20000000000 */
[----:B------:R-:W-:Y:S01]  /*0970*/  DADD R10, R10, -R12 ;  /* 0x000000000a0a7229 */ /* 0x000fe2000000080c */
[----:B------:R-:W-:-:S05]  /*0980*/  UMOV UR5, 0x3c7abc9e ;  /* 0x3c7abc9e00057882 */ /* 0x000fca0000000000 */
[----:B------:R-:W-:Y:S02]  /*0990*/  DFMA R16, R14, -UR14, R6 ;  /* 0x8000000e0e107c2b */ /* 0x000fe40008000006 */
[----:B------:R-:W-:-:S06]  /*09a0*/  DADD R10, R8, R10 ;  /* 0x00000000080a7229 */ /* 0x000fcc000000000a */
[----:B------:R-:W-:-:S08]  /*09b0*/  DADD R16, -R12, R16 ;  /* 0x000000000c107229 */ /* 0x000fd00000000110 */
[----:B------:R-:W-:-:S08]  /*09c0*/  DADD R10, R10, -R16 ;  /* 0x000000000a0a7229 */ /* 0x000fd00000000810 */
[----:B------:R-:W-:Y:S01]  /*09d0*/  DFMA R10, R14, UR4, R10 ;  /* 0x000000040e0a7c2b */ /* 0x000fe2000800000a */
[----:B------:R-:W-:Y:S02]  /*09e0*/  USHF.L.U32 UR5, UR11, 0x1, URZ ;  /* 0x000000010b057899 */ /* 0x000fe400080006ff */
[----:B------:R-:W-:Y:S02]  /*09f0*/  ULOP3.LUT UR4, UR11, 0xff0fffff, URZ, 0xc0, !UPT ;  /* 0xff0fffff0b047892 */ /* 0x000fe4000f8ec0ff */
[----:B------:R-:W-:-:S03]  /*0a00*/  UISETP.GT.U32.AND UP1, UPT, UR5, -0x2000001, UPT ;  /* 0xfdffffff0500788c */ /* 0x000fc6000bf24070 */
[----:B------:R-:W-:Y:S01]  /*0a10*/  DADD R8, R6, R10 ;  /* 0x0000000006087229 */ /* 0x000fe2000000000a */
[----:B------:R-:W-:-:S03]  /*0a20*/  USEL UR5, UR4, UR11, UP1 ;  /* 0x0000000b04057287 */ /* 0x000fc60008800000 */
[----:B------:R-:W-:-:S04]  /*0a30*/  UMOV UR4, UR10 ;  /* 0x0000000a00047c82 */ /* 0x000fc80008000000 */
[----:B------:R-:W-:Y:S02]  /*0a40*/  DADD R12, R6, -R8 ;  /* 0x00000000060c7229 */ /* 0x000fe40000000808 */
[----:B------:R-:W-:-:S06]  /*0a50*/  DMUL R6, R8, UR4 ;  /* 0x0000000408067c28 */ /* 0x000fcc0008000000 */
[----:B------:R-:W-:Y:S02]  /*0a60*/  DADD R12, R10, R12 ;  /* 0x000000000a0c7229 */ /* 0x000fe4000000000c */
[----:B------:R-:W-:Y:S01]  /*0a70*/  DFMA R8, R8, UR4, -R6 ;  /* 0x0000000408087c2b */ /* 0x000fe20008000806 */
[----:B------:R-:W-:Y:S02]  /*0a80*/  IMAD.MOV.U32 R10, RZ, RZ, 0x652b82fe ;  /* 0x652b82feff0a7424 */ /* 0x000fe400078e00ff */
[----:B------:R-:W-:-:S05]  /*0a90*/  IMAD.MOV.U32 R11, RZ, RZ, 0x3ff71547 ;  /* 0x3ff71547ff0b7424 */ /* 0x000fca00078e00ff */
[----:B------:R-:W-:Y:S01]  /*0aa0*/  DFMA R12, R12, UR4, R8 ;  /* 0x000000040c0c7c2b */ /* 0x000fe20008000008 */
[----:B------:R-:W-:Y:S01]  /*0ab0*/  UMOV UR4, 0x3b39803f ;  /* 0x3b39803f00047882 */ /* 0x000fe20000000000 */
[----:B------:R-:W-:-:S06]  /*0ac0*/  UMOV UR5, 0x3c7abc9e ;  /* 0x3c7abc9e00057882 */ /* 0x000fcc0000000000 */
[----:B------:R-:W-:-:S08]  /*0ad0*/  DADD R8, R6, R12 ;  /* 0x0000000006087229 */ /* 0x000fd0000000000c */
[----:B------:R-:W-:Y:S02]  /*0ae0*/  DFMA R10, R8, R10, 6.75539944105574400000e+15 ;  /* 0x43380000080a742b */ /* 0x000fe4000000000a */
[----:B------:R-:W-:Y:S01]  /*0af0*/  FSETP.GEU.AND P0, PT, |R9|, 4.1917929649353027344, PT ;  /* 0x4086232b0900780b */ /* 0x000fe20003f0e200 */
[----:B------:R-:W-:-:S05]  /*0b00*/  DADD R6, R6, -R8 ;  /* 0x0000000006067229 */ /* 0x000fca0000000808 */
[----:B------:R-:W-:-:S03]  /*0b10*/  DADD R14, R10, -6.75539944105574400000e+15 ;  /* 0xc33800000a0e7429 */ /* 0x000fc60000000000 */
[----:B------:R-:W-:-:S05]  /*0b20*/  DADD R12, R12, R6 ;  /* 0x000000000c0c7229 */ /* 0x000fca0000000006 */
[----:B------:R-:W-:-:S08]  /*0b30*/  DFMA R16, R14, -UR14, R8 ;  /* 0x8000000e0e107c2b */ /* 0x000fd00008000008 */
[----:B------:R-:W-:Y:S01]  /*0b40*/  DFMA R14, R14, -UR4, R16 ;  /* 0x800000040e0e7c2b */ /* 0x000fe20008000010 */
[----:B------:R-:W-:Y:S01]  /*0b50*/  UMOV UR4, 0x69ce2bdf ;  /* 0x69ce2bdf00047882 */ /* 0x000fe20000000000 */
[----:B------:R-:W-:Y:S01]  /*0b60*/  IMAD.MOV.U32 R16, RZ, RZ, -0x35dec16 ;  /* 0xfca213eaff107424 */ /* 0x000fe200078e00ff */
[----:B------:R-:W-:Y:S01]  /*0b70*/  UMOV UR5, 0x3e5ade15 ;  /* 0x3e5ade1500057882 */ /* 0x000fe20000000000 */
[----:B------:R-:W-:-:S06]  /*0b80*/  IMAD.MOV.U32 R17, RZ, RZ, 0x3e928af3 ;  /* 0x3e928af3ff117424 */ /* 0x000fcc00078e00ff */
[----:B------:R-:W-:Y:S01]  /*0b90*/  DFMA R16, R14, UR4, R16 ;  /* 0x000000040e107c2b */ /* 0x000fe20008000010 */
        /* <DEDUP_REMOVED lines=24> */
[----:B------:R-:W-:-:S08]  /*0d20*/  DFMA R16, R14, R16, 1 ;  /* 0x3ff000000e10742b */ /* 0x000fd00000000010 */
[----:B------:R-:W-:-:S10]  /*0d30*/  DFMA R14, R14, R16, 1 ;  /* 0x3ff000000e0e742b */ /* 0x000fd40000000010 */
[----:B------:R-:W-:Y:S02]  /*0d40*/  IMAD R7, R10, 0x100000, R15 ;  /* 0x001000000a077824 */ /* 0x000fe400078e020f */
[----:B------:R-:W-:Y:S01]  /*0d50*/  IMAD.MOV.U32 R6, RZ, RZ, R14 ;  /* 0x000000ffff067224 */ /* 0x000fe200078e000e */
[----:B------:R-:W-:Y:S06]  /*0d60*/  @!P0 BRA `(.L_x_10) ;  /* 0x0000000000348947 */ /* 0x000fec0003800000 */
[----:B------:R-:W-:Y:S01]  /*0d70*/  FSETP.GEU.AND P1, PT, |R9|, 4.2275390625, PT ;  /* 0x408748000900780b */ /* 0x000fe20003f2e200 */
[C---:B------:R-:W-:Y:S02]  /*0d80*/  DADD R6, R8.reuse, +INF ;  /* 0x7ff0000008067429 */ /* 0x040fe40000000000 */
[----:B------:R-:W-:-:S08]  /*0d90*/  DSETP.GEU.AND P0, PT, R8, RZ, PT ;  /* 0x000000ff0800722a */ /* 0x000fd00003f0e000 */
[----:B------:R-:W-:Y:S02]  /*0da0*/  FSEL R6, R6, RZ, P0 ;  /* 0x000000ff06067208 */ /* 0x000fe40000000000 */
[----:B------:R-:W-:Y:S01]  /*0db0*/  FSEL R7, R7, RZ, P0 ;  /* 0x000000ff07077208 */ /* 0x000fe20000000000 */
[----:B------:R-:W-:Y:S06]  /*0dc0*/  @P1 BRA `(.L_x_10) ;  /* 0x00000000001c1947 */ /* 0x000fec0003800000 */
[----:B------:R-:W-:-:S04]  /*0dd0*/  LEA.HI R6, R10, R10, RZ, 0x1 ;  /* 0x0000000a0a067211 */ /* 0x000fc800078f08ff */
[----:B------:R-:W-:-:S05]  /*0de0*/  SHF.R.S32.HI R7, RZ, 0x1, R6 ;  /* 0x00000001ff077819 */ /* 0x000fca0000011406 */
[----:B------:R-:W-:Y:S02]  /*0df0*/  IMAD.IADD R6, R10, 0x1, -R7 ;  /* 0x000000010a067824 */ /* 0x000fe400078e0a07 */
[----:B------:R-:W-:-:S03]  /*0e00*/  IMAD R15, R7, 0x100000, R15 ;  /* 0x00100000070f7824 */ /* 0x000fc600078e020f */
[----:B------:R-:W-:Y:S01]  /*0e10*/  LEA R7, R6, 0x3ff00000, 0x14 ;  /* 0x3ff0000006077811 */ /* 0x000fe200078ea0ff */
[----:B------:R-:W-:-:S06]  /*0e20*/  IMAD.MOV.U32 R6, RZ, RZ, RZ ;  /* 0x000000ffff067224 */ /* 0x000fcc00078e00ff */
[----:B------:R-:W-:-:S11]  /*0e30*/  DMUL R6, R14, R6 ;  /* 0x000000060e067228 */ /* 0x000fd60000000000 */
.L_x_10:
[----:B------:R-:W-:Y:S02]  /*0e40*/  DFMA R8, R12, R6, R6 ;  /* 0x000000060c08722b */ /* 0x000fe40000000006 */
[----:B------:R-:W-:-:S08]  /*0e50*/  DSETP.NEU.AND P0, PT, |R6|, +INF , PT ;  /* 0x7ff000000600742a */ /* 0x000fd00003f0d200 */
[----:B------:R-:W-:Y:S01]  /*0e60*/  FSEL R11, R6, R8, !P0 ;  /* 0x00000008060b7208 */ /* 0x000fe20004000000 */
[----:B------:R-:W-:Y:S01]  /*0e70*/  IMAD.MOV.U32 R6, RZ, RZ, R0 ;  /* 0x000000ffff067224 */ /* 0x000fe200078e0000 */
[----:B------:R-:W-:Y:S01]  /*0e80*/  FSEL R8, R7, R9, !P0 ;  /* 0x0000000907087208 */ /* 0x000fe20004000000 */
[----:B------:R-:W-:-:S04]  /*0e90*/  IMAD.MOV.U32 R7, RZ, RZ, 0x0 ;  /* 0x00000000ff077424 */ /* 0x000fc800078e00ff */
[----:B------:R-:W-:Y:S05]  /*0ea0*/  RET.REL.NODEC R6 `(_Z9powKernelPKlS0_Pl) ;  /* 0xfffffff006547950 */ /* 0x000fea0003c3ffff */
.L_x_11:
        /* <DEDUP_REMOVED lines=13> */
.L_x_60:


//--------------------- .text._Z9modKernelPKlS0_Pl --------------------------
	.section	.text._Z9modKernelPKlS0_Pl,"ax",@progbits
	.align	128
        .global         _Z9modKernelPKlS0_Pl
        .type           _Z9modKernelPKlS0_Pl,@function
        .size           _Z9modKernelPKlS0_Pl,(.L_x_61 - _Z9modKernelPKlS0_Pl)
        .other          _Z9modKernelPKlS0_Pl,@"STO_CUDA_ENTRY STV_DEFAULT"
_Z9modKernelPKlS0_Pl:
.text._Z9modKernelPKlS0_Pl:
[----:B------:R-:W-:Y:S08]  /*0000*/  LDC R1, c[0x0][0x37c] ;  /* 0x0000df00ff017b82 */ /* 0x000ff00000000800 */
[----:B------:R-:W0:Y:S01]  /*0010*/  LDC.64 R6, c[0x0][0x380] ;  /* 0x0000e000ff067b82 */ /* 0x000e220000000a00 */
[----:B------:R-:W0:Y:S07]  /*0020*/  LDCU.64 UR4, c[0x0][0x358] ;  /* 0x00006b00ff0477ac */ /* 0x000e2e0008000a00 */
[----:B------:R-:W1:Y:S01]  /*0030*/  LDC.64 R4, c[0x0][0x388] ;  /* 0x0000e200ff047b82 */ /* 0x000e620000000a00 */
[----:B0-----:R-:W2:Y:S04]  /*0040*/  LDG.E.64 R6, desc[UR4][R6.64] ;  /* 0x0000000406067981 */ /* 0x001ea8000c1e1b00 */
[----:B-1----:R-:W2:Y:S02]  /*0050*/  LDG.E.64 R4, desc[UR4][R4.64] ;  /* 0x0000000404047981 */ /* 0x002ea4000c1e1b00 */
[----:B--2---:R-:W-:-:S04]  /*0060*/  LOP3.LUT R0, R7, R5, RZ, 0xfc, !PT ;  /* 0x0000000507007212 */ /* 0x004fc800078efcff */
[----:B------:R-:W-:-:S13]  /*0070*/  ISETP.NE.U32.AND P0, PT, R0, RZ, PT ;  /* 0x000000ff0000720c */ /* 0x000fda0003f05070 */
[----:B------:R-:W-:Y:S05]  /*0080*/  @P0 BRA `(.L_x_12) ;  /* 0x0000000000500947 */ /* 0x000fea0003800000 */
[----:B------:R-:W0:Y:S01]  /*0090*/  I2F.U32.RP R0, R4 ;  /* 0x0000000400007306 */ /* 0x000e220000209000 */
[----:B------:R-:W-:Y:S01]  /*00a0*/  IMAD.MOV R5, RZ, RZ, -R4 ;  /* 0x000000ffff057224 */ /* 0x000fe200078e0a04 */
[----:B------:R-:W-:-:S06]  /*00b0*/  ISETP.NE.U32.AND P1, PT, R4, RZ, PT ;  /* 0x000000ff0400720c */ /* 0x000fcc0003f25070 */
[----:B0-----:R-:W0:Y:S02]  /*00c0*/  MUFU.RCP R0, R0 ;  /* 0x0000000000007308 */ /* 0x001e240000001000 */
[----:B0-----:R-:W-:-:S06]  /*00d0*/  VIADD R2, R0, 0xffffffe ;  /* 0x0ffffffe00027836 */ /* 0x001fcc0000000000 */
[----:B------:R0:W1:Y:S02]  /*00e0*/  F2I.FTZ.U32.TRUNC.NTZ R3, R2 ;  /* 0x0000000200037305 */ /* 0x000064000021f000 */
[----:B0-----:R-:W-:Y:S02]  /*00f0*/  IMAD.MOV.U32 R2, RZ, RZ, RZ ;  /* 0x000000ffff027224 */ /* 0x001fe400078e00ff */
[----:B-1----:R-:W-:-:S04]  /*0100*/  IMAD R5, R5, R3, RZ ;  /* 0x0000000305057224 */ /* 0x002fc800078e02ff */
[----:B------:R-:W-:-:S06]  /*0110*/  IMAD.HI.U32 R3, R3, R5, R2 ;  /* 0x0000000503037227 */ /* 0x000fcc00078e0002 */
[----:B------:R-:W-:-:S05]  /*0120*/  IMAD.HI.U32 R3, R3, R6, RZ ;  /* 0x0000000603037227 */ /* 0x000fca00078e00ff */
[----:B------:R-:W-:-:S05]  /*0130*/  IADD3 R3, PT, PT, -R3, RZ, RZ ;  /* 0x000000ff03037210 */ /* 0x000fca0007ffe1ff */
[----:B------:R-:W-:Y:S02]  /*0140*/  IMAD R5, R4, R3, R6 ;  /* 0x0000000304057224 */ /* 0x000fe400078e0206 */
[----:B------:R-:W-:-:S03]  /*0150*/  IMAD.MOV.U32 R3, RZ, RZ, RZ ;  /* 0x000000ffff037224 */ /* 0x000fc600078e00ff */
[----:B------:R-:W-:-:S13]  /*0160*/  ISETP.GE.U32.AND P0, PT, R5, R4, PT ;  /* 0x000000040500720c */ /* 0x000fda0003f06070 */
[----:B------:R-:W-:-:S05]  /*0170*/  @P0 IMAD.IADD R5, R5, 0x1, -R4 ;  /* 0x0000000105050824 */ /* 0x000fca00078e0a04 */
[----:B------:R-:W-:-:S13]  /*0180*/  ISETP.GE.U32.AND P0, PT, R5, R4, PT ;  /* 0x000000040500720c */ /* 0x000fda0003f06070 */
[----:B------:R-:W-:Y:S01]  /*0190*/  @P0 IMAD.IADD R5, R5, 0x1, -R4 ;  /* 0x0000000105050824 */ /* 0x000fe200078e0a04 */
[----:B------:R-:W-:-:S04]  /*01a0*/  @!P1 LOP3.LUT R5, RZ, R4, RZ, 0x33, !PT ;  /* 0x00000004ff059212 */ /* 0x000fc800078e33ff */
[----:B------:R-:W-:Y:S01]  /*01b0*/  MOV R2, R5 ;  /* 0x0000000500027202 */ /* 0x000fe20000000f00 */
[----:B------:R-:W-:Y:S06]  /*01c0*/  BRA `(.L_x_13) ;  /* 0x0000000000107947 */ /* 0x000fec0003800000 */
.L_x_12:
[----:B------:R-:W-:-:S07]  /*01d0*/  MOV R0, 0x1f0 ;  /* 0x000001f000007802 */ /* 0x000fce0000000f00 */
[----:B------:R-:W-:Y:S05]  /*01e0*/  CALL.REL.NOINC `($__internal_0_$__cuda_sm20_rem_s64) ;  /* 0x0000000000147944 */ /* 0x000fea0003c00000 */
[----:B------:R-:W-:Y:S01]  /*01f0*/  IMAD.MOV.U32 R2, RZ, RZ, R4 ;  /* 0x000000ffff027224 */ /* 0x000fe200078e0004 */
[----:B------:R-:W-:-:S07]  /*0200*/  MOV R3, R5 ;  /* 0x0000000500037202 */ /* 0x000fce0000000f00 */
.L_x_13:
[----:B------:R-:W0:Y:S02]  /*0210*/  LDC.64 R4, c[0x0][0x390] ;  /* 0x0000e400ff047b82 */ /* 0x000e240000000a00 */
[----:B0-----:R-:W-:Y:S01]  /*0220*/  STG.E.64 desc[UR4][R4.64], R2 ;  /* 0x0000000204007986 */ /* 0x001fe2000c101b04 */
[----:B------:R-:W-:Y:S05]  /*0230*/  EXIT ;  /* 0x000000000000794d */ /* 0x000fea0003800000 */
        .weak           $__internal_0_$__cuda_sm20_rem_s64
        .type           $__internal_0_$__cuda_sm20_rem_s64,@function
        .size           $__internal_0_$__cuda_sm20_rem_s64,(.L_x_61 - $__internal_0_$__cuda_sm20_rem_s64)
$__internal_0_$__cuda_sm20_rem_s64:
[----:B------:R-:W-:Y:S02]  /*0240*/  IADD3 R3, P1, PT, RZ, -R4, RZ ;  /* 0x80000004ff037210 */ /* 0x000fe40007f3e0ff */
[----:B------:R-:W-:-:S03]  /*0250*/  ISETP.GE.AND P0, PT, R5, RZ, PT ;  /* 0x000000ff0500720c */ /* 0x000fc60003f06270 */
[----:B------:R-:W-:Y:S01]  /*0260*/  IMAD.X R8, RZ, RZ, ~R5, P1 ;  /* 0x000000ffff087224 */ /* 0x000fe200008e0e05 */
[----:B------:R-:W-:-:S04]  /*0270*/  SEL R2, R3, R4, !P0 ;  /* 0x0000000403027207 */ /* 0x000fc80004000000 */
[----:B------:R-:W-:-:S04]  /*0280*/  SEL R3, R8, R5, !P0 ;  /* 0x0000000508037207 */ /* 0x000fc80004000000 */
[----:B------:R-:W0:Y:S08]  /*0290*/  I2F.U64.RP R12, R2 ;  /* 0x00000002000c7312 */ /* 0x000e300000309000 */
[----:B0-----:R-:W0:Y:S02]  /*02a0*/  MUFU.RCP R12, R12 ;  /* 0x0000000c000c7308 */ /* 0x001e240000001000 */
[----:B0-----:R-:W-:-:S06]  /*02b0*/  VIADD R8, R12, 0x1ffffffe ;  /* 0x1ffffffe0c087836 */ /* 0x001fcc0000000000 */
[----:B------:R-:W0:Y:S02]  /*02c0*/  F2I.U64.TRUNC R8, R8 ;  /* 0x0000000800087311 */ /* 0x000e24000020d800 */
[----:B0-----:R-:W-:-:S04]  /*02d0*/  IMAD.WIDE.U32 R10, R8, R2, RZ ;  /* 0x00000002080a7225 */ /* 0x001fc800078e00ff */
[----:B------:R-:W-:Y:S01]  /*02e0*/  IMAD R11, R8, R3, R11 ;  /* 0x00000003080b7224 */ /* 0x000fe200078e020b */
[----:B------:R-:W-:-:S03]  /*02f0*/  IADD3 R13, P0, PT, RZ, -R10, RZ ;  /* 0x8000000aff0d7210 */ /* 0x000fc60007f1e0ff */
[----:B------:R-:W-:Y:S02]  /*0300*/  IMAD R11, R9, R2, R11 ;  /* 0x00000002090b7224 */ /* 0x000fe400078e020b */
[----:B------:R-:W-:-:S03]  /*0310*/  IMAD.HI.U32 R10, R8, R13, RZ ;  /* 0x0000000d080a7227 */ /* 0x000fc600078e00ff */
[----:B------:R-:W-:Y:S01]  /*0320*/  IADD3.X R15, PT, PT, RZ, ~R11, RZ, P0, !PT ;  /* 0x8000000bff0f7210 */ /* 0x000fe200007fe4ff */
[----:B------:R-:W-:-:S04]  /*0330*/  IMAD.MOV.U32 R11, RZ, RZ, R8 ;  /* 0x000000ffff0b7224 */ /* 0x000fc800078e0008 */
[----:B------:R-:W-:-:S04]  /*0340*/  IMAD.WIDE.U32 R10, P0, R8, R15, R10 ;  /* 0x0000000f080a7225 */ /* 0x000fc8000780000a */
[C---:B------:R-:W-:Y:S02]  /*0350*/  IMAD R17, R9.reuse, R15, RZ ;  /* 0x0000000f09117224 */ /* 0x040fe400078e02ff */
[----:B------:R-:W-:-:S04]  /*0360*/  IMAD.HI.U32 R10, P1, R9, R13, R10 ;  /* 0x0000000d090a7227 */ /* 0x000fc8000782000a */
[----:B------:R-:W-:Y:S01]  /*0370*/  IMAD.HI.U32 R15, R9, R15, RZ ;  /* 0x0000000f090f7227 */ /* 0x000fe200078e00ff */
[----:B------:R-:W-:-:S03]  /*0380*/  IADD3 R11, P2, PT, R17, R10, RZ ;  /* 0x0000000a110b7210 */ /* 0x000fc60007f5e0ff */
[----:B------:R-:W-:Y:S02]  /*0390*/  IMAD.X R10, R15, 0x1, R9, P0 ;  /* 0x000000010f0a7824 */ /* 0x000fe400000e0609 */
[----:B------:R-:W-:-:S03]  /*03a0*/  IMAD.WIDE.U32 R8, R11, R2, RZ ;  /* 0x000000020b087225 */ /* 0x000fc600078e00ff */
[----:B------:R-:W-:Y:S01]  /*03b0*/  IADD3.X R13, PT, PT, RZ, RZ, R10, P2, P1 ;  /* 0x000000ffff0d7210 */ /* 0x000fe200017e240a */
[----:B------:R-:W-:Y:S01]  /*03c0*/  IMAD R9, R11, R3, R9 ;  /* 0x000000030b097224 */ /* 0x000fe200078e0209 */
[----:B------:R-:W-:Y:S02]  /*03d0*/  IADD3 R15, P0, PT, RZ, -R8, RZ ;  /* 0x80000008ff0f7210 */ /* 0x000fe40007f1e0ff */
[----:B------:R-:W-:Y:S01]  /*03e0*/  ISETP.GE.AND P1, PT, R7, RZ, PT ;  /* 0x000000ff0700720c */ /* 0x000fe20003f26270 */
[----:B------:R-:W-:Y:S02]  /*03f0*/  IMAD R9, R13, R2, R9 ;  /* 0x000000020d097224 */ /* 0x000fe400078e0209 */
[----:B------:R-:W-:-:S03]  /*0400*/  IMAD.HI.U32 R10, R11, R15, RZ ;  /* 0x0000000f0b0a7227 */ /* 0x000fc600078e00ff */
[----:B------:R-:W-:Y:S02]  /*0410*/  IADD3.X R8, PT, PT, RZ, ~R9, RZ, P0, !PT ;  /* 0x80000009ff087210 */ /* 0x000fe400007fe4ff */
[----:B------:R-:W-:-:S03]  /*0420*/  IADD3 R9, P4, PT, RZ, -R6, RZ ;  /* 0x80000006ff097210 */ /* 0x000fc60007f9e0ff */
[----:B------:R-:W-:Y:S01]  /*0430*/  IMAD.WIDE.U32 R10, P0, R11, R8, R10 ;  /* 0x000000080b0a7225 */ /* 0x000fe2000780000a */
[----:B------:R-:W-:-:S03]  /*0440*/  SEL R6, R9, R6, !P1 ;  /* 0x0000000609067207 */ /* 0x000fc60004800000 */
[----:B------:R-:W-:Y:S02]  /*0450*/  HFMA2 R9, -RZ, RZ, 0, 0 ;  /* 0x00000000ff097431 */ /* 0x000fe400000001ff */
[----:B------:R-:W-:-:S04]  /*0460*/  IMAD.HI.U32 R11, P2, R13, R15, R10 ;  /* 0x0000000f0d0b7227 */ /* 0x000fc8000784000a */
[CC--:B------:R-:W-:Y:S02]  /*0470*/  IMAD R10, R13.reuse, R8.reuse, RZ ;  /* 0x000000080d0a7224 */ /* 0x0c0fe400078e02ff */
[----:B------:R-:W-:-:S03]  /*0480*/  IMAD.HI.U32 R8, R13, R8, RZ ;  /* 0x000000080d087227 */ /* 0x000fc600078e00ff */
[----:B------:R-:W-:Y:S01]  /*0490*/  IADD3 R11, P3, PT, R10, R11, RZ ;  /* 0x0000000b0a0b7210 */ /* 0x000fe20007f7e0ff */
[----:B------:R-:W-:Y:S02]  /*04a0*/  IMAD.X R10, RZ, RZ, ~R7, P4 ;  /* 0x000000ffff0a7224 */ /* 0x000fe400020e0e07 */
[----:B------:R-:W-:Y:S02]  /*04b0*/  IMAD.X R13, R8, 0x1, R13, P0 ;  /* 0x00000001080d7824 */ /* 0x000fe400000e060d */
[----:B------:R-:W-:Y:S01]  /*04c0*/  IMAD.HI.U32 R8, R11, R6, RZ ;  /* 0x000000060b087227 */ /* 0x000fe200078e00ff */
[----:B------:R-:W-:Y:S02]  /*04d0*/  SEL R10, R10, R7, !P1 ;  /* 0x000000070a0a7207 */ /* 0x000fe40004800000 */
[----:B------:R-:W-:-:S03]  /*04e0*/  IADD3.X R13, PT, PT, RZ, RZ, R13, P3, P2 ;  /* 0x000000ffff0d7210 */ /* 0x000fc60001fe440d */
[----:B------:R-:W-:-:S04]  /*04f0*/  IMAD.WIDE.U32 R8, R11, R10, R8 ;  /* 0x0000000a0b087225 */ /* 0x000fc800078e0008 */
[C---:B------:R-:W-:Y:S02]  /*0500*/  IMAD R11, R13.reuse, R10, RZ ;  /* 0x0000000a0d0b7224 */ /* 0x040fe400078e02ff */
[----:B------:R-:W-:-:S04]  /*0510*/  IMAD.HI.U32 R8, P0, R13, R6, R8 ;  /* 0x000000060d087227 */ /* 0x000fc80007800008 */
[----:B------:R-:W-:Y:S01]  /*0520*/  IMAD.HI.U32 R7, R13, R10, RZ ;  /* 0x0000000a0d077227 */ /* 0x000fe200078e00ff */
[----:B------:R-:W-:-:S03]  /*0530*/  IADD3 R11, P2, PT, R11, R8, RZ ;  /* 0x000000080b0b7210 */ /* 0x000fc60007f5e0ff */
[----:B------:R-:W-:Y:S02]  /*0540*/  IMAD.X R7, RZ, RZ, R7, P0 ;  /* 0x000000ffff077224 */ /* 0x000fe400000e0607 */
[----:B------:R-:W-:-:S04]  /*0550*/  IMAD.WIDE.U32 R8, R11, R2, RZ ;  /* 0x000000020b087225 */ /* 0x000fc800078e00ff */
[----:B------:R-:W-:Y:S01]  /*0560*/  IMAD.X R7, RZ, RZ, R7, P2 ;  /* 0x000000ffff077224 */ /* 0x000fe200010e0607 */
[----:B------:R-:W-:Y:S01]  /*0570*/  IADD3 R13, P2, PT, -R8, R6, RZ ;  /* 0x00000006080d7210 */ /* 0x000fe20007f5e1ff */
[----:B------:R-:W-:-:S03]  /*0580*/  IMAD R11, R11, R3, R9 ;  /* 0x000000030b0b7224 */ /* 0x000fc600078e0209 */
[-C--:B------:R-:W-:Y:S01]  /*0590*/  ISETP.GE.U32.AND P0, PT, R13, R2.reuse, PT ;  /* 0x000000020d00720c */ /* 0x080fe20003f06070 */
[----:B------:R-:W-:-:S05]  /*05a0*/  IMAD R7, R7, R2, R11 ;  /* 0x0000000207077224 */ /* 0x000fca00078e020b */
[----:B------:R-:W-:Y:S02]  /*05b0*/  IADD3.X R11, PT, PT, ~R7, R10, RZ, P2, !PT ;  /* 0x0000000a070b7210 */ /* 0x000fe400017fe5ff */
[----:B------:R-:W-:Y:S02]  /*05c0*/  IADD3 R7, P2, PT, R13, -R2, RZ ;  /* 0x800000020d077210 */ /* 0x000fe40007f5e0ff */
[----:B------:R-:W-:-:S03]  /*05d0*/  ISETP.GE.U32.AND.EX P0, PT, R11, R3, PT, P0 ;  /* 0x000000030b00720c */ /* 0x000fc60003f06100 */
[----:B------:R-:W-:Y:S01]  /*05e0*/  IMAD.X R9, R11, 0x1, ~R3, P2 ;  /* 0x000000010b097824 */ /* 0x000fe200010e0e03 */
[----:B------:R-:W-:-:S04]  /*05f0*/  SEL R7, R7, R13, P0 ;  /* 0x0000000d07077207 */ /* 0x000fc80000000000 */
[----:B------:R-:W-:Y:S02]  /*0600*/  SEL R9, R9, R11, P0 ;  /* 0x0000000b09097207 */ /* 0x000fe40000000000 */
[CC--:B------:R-:W-:Y:S02]  /*0610*/  ISETP.GE.U32.AND P0, PT, R7.reuse, R2.reuse, PT ;  /* 0x000000020700720c */ /* 0x0c0fe40003f06070 */
[----:B------:R-:W-:Y:S02]  /*0620*/  IADD3 R2, P2, PT, R7, -R2, RZ ;  /* 0x8000000207027210 */ /* 0x000fe40007f5e0ff */
[----:B------:R-:W-:-:S03]  /*0630*/  ISETP.GE.U32.AND.EX P0, PT, R9, R3, PT, P0 ;  /* 0x000000030900720c */ /* 0x000fc60003f06100 */
[----:B------:R-:W-:Y:S01]  /*0640*/  IMAD.X R3, R9, 0x1, ~R3, P2 ;  /* 0x0000000109037824 */ /* 0x000fe200010e0e03 */
[----:B------:R-:W-:-:S04]  /*0650*/  SEL R2, R2, R7, P0 ;  /* 0x0000000702027207 */ /* 0x000fc80000000000 */
[----:B------:R-:W-:Y:S02]  /*0660*/  SEL R3, R3, R9, P0 ;  /* 0x0000000903037207 */ /* 0x000fe40000000000 */
[-C--:B------:R-:W-:Y:S02]  /*0670*/  IADD3 R7, P2, PT, RZ, -R2.reuse, RZ ;  /* 0x80000002ff077210 */ /* 0x080fe40007f5e0ff */
[----:B------:R-:W-:Y:S02]  /*0680*/  ISETP.NE.U32.AND P0, PT, R4, RZ, PT ;  /* 0x000000ff0400720c */ /* 0x000fe40003f05070 */
[-C--:B------:R-:W-:Y:S02]  /*0690*/  IADD3.X R6, PT, PT, RZ, ~R3.reuse, RZ, P2, !PT ;  /* 0x80000003ff067210 */ /* 0x080fe400017fe4ff */
[----:B------:R-:W-:Y:S02]  /*06a0*/  ISETP.NE.AND.EX P0, PT, R5, RZ, PT, P0 ;  /* 0x000000ff0500720c */ /* 0x000fe40003f05300 */
[----:B------:R-:W-:Y:S01]  /*06b0*/  SEL R4, R7, R2, !P1 ;  /* 0x0000000207047207 */ /* 0x000fe20004800000 */
[----:B------:R-:W-:Y:S01]  /*06c0*/  IMAD.MOV.U32 R2, RZ, RZ, R0 ;  /* 0x000000ffff027224 */ /* 0x000fe200078e0000 */
[----:B------:R-:W-:-:S02]  /*06d0*/  SEL R5, R6, R3, !P1 ;  /* 0x0000000306057207 */ /* 0x000fc40004800000 */
[----:B------:R-:W-:Y:S02]  /*06e0*/  MOV R3, 0x0 ;  /* 0x0000000000037802 */ /* 0x000fe40000000f00 */
[----:B------:R-:W-:Y:S02]  /*06f0*/  SEL R4, R4, 0xffffffff, P0 ;  /* 0xffffffff04047807 */ /* 0x000fe40000000000 */
[----:B------:R-:W-:Y:S01]  /*0700*/  SEL R5, R5, 0xffffffff, P0 ;  /* 0xffffffff05057807 */ /* 0x000fe20000000000 */
[----:B------:R-:W-:Y:S06]  /*0710*/  RET.REL.NODEC R2 `(_Z9modKernelPKlS0_Pl) ;  /* 0xfffffff802387950 */ /* 0x000fec0003c3ffff */
.L_x_14:
        /* <DEDUP_REMOVED lines=14> */
.L_x_61:


//--------------------- .text._Z10fdivKernelPKlS0_Pl --------------------------
	.section	.text._Z10fdivKernelPKlS0_Pl,"ax",@progbits
	.align	128
        .global         _Z10fdivKernelPKlS0_Pl
        .type           _Z10fdivKernelPKlS0_Pl,@function
        .size           _Z10fdivKernelPKlS0_Pl,(.L_x_62 - _Z10fdivKernelPKlS0_Pl)
        .other          _Z10fdivKernelPKlS0_Pl,@"STO_CUDA_ENTRY STV_DEFAULT"
_Z10fdivKernelPKlS0_Pl:
.text._Z10fdivKernelPKlS0_Pl:
        /* <DEDUP_REMOVED lines=18> */
[----:B------:R-:W-:-:S04]  /*0120*/  IMAD.HI.U32 R7, R7, R2, RZ ;  /* 0x0000000207077227 */ /* 0x000fc800078e00ff */
[----:B------:R-:W-:-:S04]  /*0130*/  IMAD.MOV R3, RZ, RZ, -R7 ;  /* 0x000000ffff037224 */ /* 0x000fc800078e0a07 */
[----:B------:R-:W-:-:S05]  /*0140*/  IMAD R3, R4, R3, R2 ;  /* 0x0000000304037224 */ /* 0x000fca00078e0202 */
[----:B------:R-:W-:-:S13]  /*0150*/  ISETP.GE.U32.AND P0, PT, R3, R4, PT ;  /* 0x000000040300720c */ /* 0x000fda0003f06070 */
[----:B------:R-:W-:Y:S01]  /*0160*/  @P0 IADD3 R3, PT, PT, -R4, R3, RZ ;  /* 0x0000000304030210 */ /* 0x000fe20007ffe1ff */
[----:B------:R-:W-:-:S03]  /*0170*/  @P0 VIADD R7, R7, 0x1 ;  /* 0x0000000107070836 */ /* 0x000fc60000000000 */
[----:B------:R-:W-:Y:S01]  /*0180*/  ISETP.GE.U32.AND P1, PT, R3, R4, PT ;  /* 0x000000040300720c */ /* 0x000fe20003f26070 */
[----:B------:R-:W-:-:S12]  /*0190*/  HFMA2 R3, -RZ, RZ, 0, 0 ;  /* 0x00000000ff037431 */ /* 0x000fd800000001ff */
[----:B------:R-:W-:Y:S01]  /*01a0*/  @P1 VIADD R7, R7, 0x1 ;  /* 0x0000000107071836 */ /* 0x000fe20000000000 */
[----:B------:R-:W-:-:S05]  /*01b0*/  @!P2 LOP3.LUT R7, RZ, R4, RZ, 0x33, !PT ;  /* 0x00000004ff07a212 */ /* 0x000fca00078e33ff */
[----:B------:R-:W-:Y:S01]  /*01c0*/  IMAD.MOV.U32 R2, RZ, RZ, R7 ;  /* 0x000000ffff027224 */ /* 0x000fe200078e0007 */
[----:B------:R-:W-:Y:S06]  /*01d0*/  BRA `(.L_x_16) ;  /* 0x0000000000107947 */ /* 0x000fec0003800000 */
.L_x_15:
[----:B------:R-:W-:-:S07]  /*01e0*/  MOV R0, 0x200 ;  /* 0x0000020000007802 */ /* 0x000fce0000000f00 */
[----:B------:R-:W-:Y:S05]  /*01f0*/  CALL.REL.NOINC `($__internal_1_$__cuda_sm20_div_s64) ;  /* 0x0000000000147944 */ /* 0x000fea0003c00000 */
[----:B------:R-:W-:Y:S02]  /*0200*/  IMAD.MOV.U32 R2, RZ, RZ, R4 ;  /* 0x000000ffff027224 */ /* 0x000fe400078e0004 */
[----:B------:R-:W-:-:S07]  /*0210*/  IMAD.MOV.U32 R3, RZ, RZ, R5 ;  /* 0x000000ffff037224 */ /* 0x000fce00078e0005 */
.L_x_16:
[----:B------:R-:W0:Y:S02]  /*0220*/  LDC.64 R4, c[0x0][0x390] ;  /* 0x0000e400ff047b82 */ /* 0x000e240000000a00 */
[----:B0-----:R-:W-:Y:S01]  /*0230*/  STG.E.64 desc[UR4][R4.64], R2 ;  /* 0x0000000204007986 */ /* 0x001fe2000c101b04 */
[----:B------:R-:W-:Y:S05]  /*0240*/  EXIT ;  /* 0x000000000000794d */ /* 0x000fea0003800000 */
        .weak           $__internal_1_$__cuda_sm20_div_s64
        .type           $__internal_1_$__cuda_sm20_div_s64,@function
        .size           $__internal_1_$__cuda_sm20_div_s64,(.L_x_62 - $__internal_1_$__cuda_sm20_div_s64)
$__internal_1_$__cuda_sm20_div_s64:
[-C--:B------:R-:W-:Y:S02]  /*0250*/  IADD3 R7, P1, PT, RZ, -R4.reuse, RZ ;  /* 0x80000004ff077210 */ /* 0x080fe40007f3e0ff */
[----:B------:R-:W-:Y:S02]  /*0260*/  ISETP.GE.AND P0, PT, R5, RZ, PT ;  /* 0x000000ff0500720c */ /* 0x000fe40003f06270 */
[----:B------:R-:W-:Y:S01]  /*0270*/  ISETP.GE.AND P3, PT, R3, RZ, PT ;  /* 0x000000ff0300720c */ /* 0x000fe20003f66270 */
[----:B------:R-:W-:Y:S01]  /*0280*/  IMAD.X R8, RZ, RZ, ~R5, P1 ;  /* 0x000000ffff087224 */ /* 0x000fe200008e0e05 */
[----:B------:R-:W-:-:S04]  /*0290*/  SEL R6, R7, R4, !P0 ;  /* 0x0000000407067207 */ /* 0x000fc80004000000 */
[----:B------:R-:W-:-:S04]  /*02a0*/  SEL R7, R8, R5, !P0 ;  /* 0x0000000508077207 */ /* 0x000fc80004000000 */
[----:B------:R-:W0:Y:S08]  /*02b0*/  I2F.U64.RP R12, R6 ;  /* 0x00000006000c7312 */ /* 0x000e300000309000 */
[----:B0-----:R-:W0:Y:S02]  /*02c0*/  MUFU.RCP R12, R12 ;  /* 0x0000000c000c7308 */ /* 0x001e240000001000 */
[----:B0-----:R-:W-:-:S06]  /*02d0*/  IADD3 R8, PT, PT, R12, 0x1ffffffe, RZ ;  /* 0x1ffffffe0c087810 */ /* 0x001fcc0007ffe0ff */
[----:B------:R-:W0:Y:S02]  /*02e0*/  F2I.U64.TRUNC R8, R8 ;  /* 0x0000000800087311 */ /* 0x000e24000020d800 */
[----:B0-----:R-:W-:-:S04]  /*02f0*/  IMAD.WIDE.U32 R10, R8, R6, RZ ;  /* 0x00000006080a7225 */ /* 0x001fc800078e00ff */
[----:B------:R-:W-:Y:S01]  /*0300*/  IMAD R11, R8, R7, R11 ;  /* 0x00000007080b7224 */ /* 0x000fe200078e020b */
[----:B------:R-:W-:-:S03]  /*0310*/  IADD3 R13, P0, PT, RZ, -R10, RZ ;  /* 0x8000000aff0d7210 */ /* 0x000fc60007f1e0ff */
[----:B------:R-:W-:Y:S02]  /*0320*/  IMAD R11, R9, R6, R11 ;  /* 0x00000006090b7224 */ /* 0x000fe400078e020b */
[----:B------:R-:W-:-:S04]  /*0330*/  IMAD.HI.U32 R10, R8, R13, RZ ;  /* 0x0000000d080a7227 */ /* 0x000fc800078e00ff */
[----:B------:R-:W-:Y:S02]  /*0340*/  IMAD.X R15, RZ, RZ, ~R11, P0 ;  /* 0x000000ffff0f7224 */ /* 0x000fe400000e0e0b */
[----:B------:R-:W-:Y:S02]  /*0350*/  IMAD.MOV.U32 R11, RZ, RZ, R8 ;  /* 0x000000ffff0b7224 */ /* 0x000fe400078e0008 */
[-C--:B------:R-:W-:Y:S02]  /*0360*/  IMAD R17, R9, R15.reuse, RZ ;  /* 0x0000000f09117224 */ /* 0x080fe400078e02ff */
[----:B------:R-:W-:-:S04]  /*0370*/  IMAD.WIDE.U32 R10, P0, R8, R15, R10 ;  /* 0x0000000f080a7225 */ /* 0x000fc8000780000a */
[----:B------:R-:W-:-:S04]  /*0380*/  IMAD.HI.U32 R15, R9, R15, RZ ;  /* 0x0000000f090f7227 */ /* 0x000fc800078e00ff */
[----:B------:R-:W-:-:S05]  /*0390*/  IMAD.HI.U32 R10, P1, R9, R13, R10 ;  /* 0x0000000d090a7227 */ /* 0x000fca000782000a */
[----:B------:R-:W-:Y:S01]  /*03a0*/  IADD3 R11, P2, PT, R17, R10, RZ ;  /* 0x0000000a110b7210 */ /* 0x000fe20007f5e0ff */
[----:B------:R-:W-:-:S04]  /*03b0*/  IMAD.X R10, R15, 0x1, R9, P0 ;  /* 0x000000010f0a7824 */ /* 0x000fc800000e0609 */
[----:B------:R-:W-:Y:S01]  /*03c0*/  IMAD.WIDE.U32 R8, R11, R6, RZ ;  /* 0x000000060b087225 */ /* 0x000fe200078e00ff */
[----:B------:R-:W-:-:S03]  /*03d0*/  IADD3.X R13, PT, PT, RZ, RZ, R10, P2, P1 ;  /* 0x000000ffff0d7210 */ /* 0x000fc600017e240a */
[----:B------:R-:W-:Y:S01]  /*03e0*/  IMAD R9, R11, R7, R9 ;  /* 0x000000070b097224 */ /* 0x000fe200078e0209 */
[----:B------:R-:W-:-:S03]  /*03f0*/  IADD3 R15, P0, PT, RZ, -R8, RZ ;  /* 0x80000008ff0f7210 */ /* 0x000fc60007f1e0ff */
[----:B------:R-:W-:Y:S02]  /*0400*/  IMAD R9, R13, R6, R9 ;  /* 0x000000060d097224 */ /* 0x000fe400078e0209 */
[----:B------:R-:W-:-:S03]  /*0410*/  IMAD.HI.U32 R10, R11, R15, RZ ;  /* 0x0000000f0b0a7227 */ /* 0x000fc600078e00ff */
[----:B------:R-:W-:Y:S02]  /*0420*/  IADD3.X R8, PT, PT, RZ, ~R9, RZ, P0, !PT ;  /* 0x80000009ff087210 */ /* 0x000fe400007fe4ff */
[----:B------:R-:W-:-:S03]  /*0430*/  IADD3 R9, P4, PT, RZ, -R2, RZ ;  /* 0x80000002ff097210 */ /* 0x000fc60007f9e0ff */
[----:B------:R-:W-:Y:S01]  /*0440*/  IMAD.WIDE.U32 R10, P0, R11, R8, R10 ;  /* 0x000000080b0a7225 */ /* 0x000fe2000780000a */
[----:B------:R-:W-:-:S03]  /*0450*/  SEL R2, R9, R2, !P3 ;  /* 0x0000000209027207 */ /* 0x000fc60005800000 */
[----:B------:R-:W-:Y:S02]  /*0460*/  IMAD.X R12, RZ, RZ, ~R3, P4 ;  /* 0x000000ffff0c7224 */ /* 0x000fe400020e0e03 */
[----:B------:R-:W-:-:S03]  /*0470*/  IMAD.HI.U32 R11, P1, R13, R15, R10 ;  /* 0x0000000f0d0b7227 */ /* 0x000fc6000782000a */
[-C--:B------:R-:W-:Y:S01]  /*0480*/  SEL R12, R12, R3.reuse, !P3 ;  /* 0x000000030c0c7207 */ /* 0x080fe20005800000 */
[-C--:B------:R-:W-:Y:S01]  /*0490*/  IMAD R10, R13, R8.reuse, RZ ;  /* 0x000000080d0a7224 */ /* 0x080fe200078e02ff */
[----:B------:R-:W-:Y:S01]  /*04a0*/  LOP3.LUT R3, R5, R3, RZ, 0x3c, !PT ;  /* 0x0000000305037212 */ /* 0x000fe200078e3cff */
[----:B------:R-:W-:-:S03]  /*04b0*/  IMAD.HI.U32 R8, R13, R8, RZ ;  /* 0x000000080d087227 */ /* 0x000fc600078e00ff */
[----:B------:R-:W-:Y:S01]  /*04c0*/  IADD3 R11, P2, PT, R10, R11, RZ ;  /* 0x0000000b0a0b7210 */ /* 0x000fe20007f5e0ff */
[----:B------:R-:W-:Y:S02]  /*04d0*/  IMAD.X R13, R8, 0x1, R13, P0 ;  /* 0x00000001080d7824 */ /* 0x000fe400000e060d */
[----:B------:R-:W-:Y:S02]  /*04e0*/  IMAD.MOV.U32 R9, RZ, RZ, RZ ;  /* 0x000000ffff097224 */ /* 0x000fe400078e00ff */
[----:B------:R-:W-:Y:S01]  /*04f0*/  IMAD.HI.U32 R8, R11, R2, RZ ;  /* 0x000000020b087227 */ /* 0x000fe200078e00ff */
[----:B------:R-:W-:-:S03]  /*0500*/  IADD3.X R13, PT, PT, RZ, RZ, R13, P2, P1 ;  /* 0x000000ffff0d7210 */ /* 0x000fc600017e240d */
[----:B------:R-:W-:-:S04]  /*0510*/  IMAD.WIDE.U32 R8, R11, R12, R8 ;  /* 0x0000000c0b087225 */ /* 0x000fc800078e0008 */
[C---:B------:R-:W-:Y:S02]  /*0520*/  IMAD R11, R13.reuse, R12, RZ ;  /* 0x0000000c0d0b7224 */ /* 0x040fe400078e02ff */
[----:B------:R-:W-:-:S04]  /*0530*/  IMAD.HI.U32 R8, P0, R13, R2, R8 ;  /* 0x000000020d087227 */ /* 0x000fc80007800008 */
[----:B------:R-:W-:Y:S01]  /*0540*/  IMAD.HI.U32 R10, R13, R12, RZ ;  /* 0x0000000c0d0a7227 */ /* 0x000fe200078e00ff */
[----:B------:R-:W-:-:S04]  /*0550*/  IADD3 R11, P1, PT, R11, R8, RZ ;  /* 0x000000080b0b7210 */ /* 0x000fc80007f3e0ff */
[----:B------:R-:W-:Y:S01]  /*0560*/  IADD3.X R10, PT, PT, R10, RZ, RZ, P0, !PT ;  /* 0x000000ff0a0a7210 */ /* 0x000fe200007fe4ff */
[----:B------:R-:W-:-:S04]  /*0570*/  IMAD.WIDE.U32 R8, R11, R6, RZ ;  /* 0x000000060b087225 */ /* 0x000fc800078e00ff */
[----:B------:R-:W-:Y:S01]  /*0580*/  IMAD.X R13, RZ, RZ, R10, P1 ;  /* 0x000000ffff0d7224 */ /* 0x000fe200008e060a */
[----:B------:R-:W-:Y:S01]  /*0590*/  IADD3 R17, P1, PT, -R8, R2, RZ ;  /* 0x0000000208117210 */ /* 0x000fe20007f3e1ff */
[C---:B------:R-:W-:Y:S01]  /*05a0*/  IMAD R9, R11.reuse, R7, R9 ;  /* 0x000000070b097224 */ /* 0x040fe200078e0209 */
[----:B------:R-:W-:Y:S02]  /*05b0*/  IADD3 R2, P2, PT, R11, 0x1, RZ ;  /* 0x000000010b027810 */ /* 0x000fe40007f5e0ff */
[-C--:B------:R-:W-:Y:S01]  /*05c0*/  ISETP.GE.U32.AND P0, PT, R17, R6.reuse, PT ;  /* 0x000000061100720c */ /* 0x080fe20003f06070 */
[----:B------:R-:W-:Y:S01]  /*05d0*/  IMAD R9, R13, R6, R9 ;  /* 0x000000060d097224 */ /* 0x000fe200078e0209 */
[----:B------:R-:W-:-:S03]  /*05e0*/  IADD3.X R8, PT, PT, RZ, R13, RZ, P2, !PT ;  /* 0x0000000dff087210 */ /* 0x000fc600017fe4ff */
[----:B------:R-:W-:Y:S01]  /*05f0*/  IMAD.X R19, R12, 0x1, ~R9, P1 ;  /* 0x000000010c137824 */ /* 0x000fe200008e0e09 */
[----:B------:R-:W-:-:S04]  /*0600*/  IADD3 R9, P1, PT, R17, -R6, RZ ;  /* 0x8000000611097210 */ /* 0x000fc80007f3e0ff */
[C---:B------:R-:W-:Y:S01]  /*0610*/  ISETP.GE.U32.AND.EX P0, PT, R19.reuse, R7, PT, P0 ;  /* 0x000000071300720c */ /* 0x040fe20003f06100 */
[----:B------:R-:W-:-:S03]  /*0620*/  IMAD.X R15, R19, 0x1, ~R7, P1 ;  /* 0x00000001130f7824 */ /* 0x000fc600008e0e07 */
[----:B------:R-:W-:Y:S02]  /*0630*/  SEL R9, R9, R17, P0 ;  /* 0x0000001109097207 */ /* 0x000fe40000000000 */
[----:B------:R-:W-:Y:S02]  /*0640*/  SEL R11, R2, R11, P0 ;  /* 0x0000000b020b7207 */ /* 0x000fe40000000000 */
[----:B------:R-:W-:Y:S02]  /*0650*/  SEL R15, R15, R19, P0 ;  /* 0x000000130f0f7207 */ /* 0x000fe40000000000 */
[----:B------:R-:W-:Y:S02]  /*0660*/  ISETP.GE.U32.AND P1, PT, R9, R6, PT ;  /* 0x000000060900720c */ /* 0x000fe40003f26070 */
[----:B------:R-:W-:Y:S02]  /*0670*/  SEL R13, R8, R13, P0 ;  /* 0x0000000d080d7207 */ /* 0x000fe40000000000 */
[----:B------:R-:W-:-:S02]  /*0680*/  IADD3 R2, P2, PT, R11, 0x1, RZ ;  /* 0x000000010b027810 */ /* 0x000fc40007f5e0ff */
[----:B------:R-:W-:Y:S02]  /*0690*/  ISETP.GE.U32.AND.EX P0, PT, R15, R7, PT, P1 ;  /* 0x000000070f00720c */ /* 0x000fe40003f06110 */
[----:B------:R-:W-:Y:S01]  /*06a0*/  ISETP.GE.AND P1, PT, R3, RZ, PT ;  /* 0x000000ff0300720c */ /* 0x000fe20003f26270 */
[----:B------:R-:W-:Y:S01]  /*06b0*/  IMAD.X R6, RZ, RZ, R13, P2 ;  /* 0x000000ffff067224 */ /* 0x000fe200010e060d */
[----:B------:R-:W-:-:S04]  /*06c0*/  SEL R2, R2, R11, P0 ;  /* 0x0000000b02027207 */ /* 0x000fc80000000000 */
[----:B------:R-:W-:Y:S02]  /*06d0*/  SEL R6, R6, R13, P0 ;  /* 0x0000000d06067207 */ /* 0x000fe40000000000 */
[-C--:B------:R-:W-:Y:S02]  /*06e0*/  IADD3 R7, P2, PT, RZ, -R2.reuse, RZ ;  /* 0x80000002ff077210 */ /* 0x080fe40007f5e0ff */
[----:B------:R-:W-:Y:S02]  /*06f0*/  ISETP.NE.U32.AND P0, PT, R4, RZ, PT ;  /* 0x000000ff0400720c */ /* 0x000fe40003f05070 */
[----:B------:R-:W-:Y:S01]  /*0700*/  SEL R4, R7, R2, !P1 ;  /* 0x0000000207047207 */ /* 0x000fe20004800000 */
[----:B------:R-:W-:Y:S01]  /*0710*/  IMAD.X R3, RZ, RZ, ~R6, P2 ;  /* 0x000000ffff037224 */ /* 0x000fe200010e0e06 */
[----:B------:R-:W-:Y:S02]  /*0720*/  ISETP.NE.AND.EX P0, PT, R5, RZ, PT, P0 ;  /* 0x000000ff0500720c */ /* 0x000fe40003f05300 */
[----:B------:R-:W-:-:S02]  /*0730*/  MOV R2, R0 ;  /* 0x0000000000027202 */ /* 0x000fc40000000f00 */
[----:B------:R-:W-:Y:S01]  /*0740*/  SEL R5, R3, R6, !P1 ;  /* 0x0000000603057207 */ /* 0x000fe20004800000 */
[----:B------:R-:W-:Y:S01]  /*0750*/  IMAD.MOV.U32 R3, RZ, RZ, 0x0 ;  /* 0x00000000ff037424 */ /* 0x000fe200078e00ff */
[----:B------:R-:W-:Y:S02]  /*0760*/  SEL R4, R4, 0xffffffff, P0 ;  /* 0xffffffff04047807 */ /* 0x000fe40000000000 */
[----:B------:R-:W-:Y:S01]  /*0770*/  SEL R5, R5, 0xffffffff, P0 ;  /* 0xffffffff05057807 */ /* 0x000fe20000000000 */
[----:B------:R-:W-:Y:S06]  /*0780*/  RET.REL.NODEC R2 `(_Z10fdivKernelPKlS0_Pl) ;  /* 0xfffffff8021c7950 */ /* 0x000fec0003c3ffff */
.L_x_17:
        /* <DEDUP_REMOVED lines=15> */
.L_x_62:


//--------------------- .text._Z10tdivKernelPKlS0_Pl --------------------------
	.section	.text._Z10tdivKernelPKlS0_Pl,"ax",@progbits
	.align	128
        .global         _Z10tdivKernelPKlS0_Pl
        .type           _Z10tdivKernelPKlS0_Pl,@function
        .size           _Z10tdivKernelPKlS0_Pl,(.L_x_63 - _Z10tdivKernelPKlS0_Pl)
        .other          _Z10tdivKernelPKlS0_Pl,@"STO_CUDA_ENTRY STV_DEFAULT"
_Z10tdivKernelPKlS0_Pl:
.text._Z10tdivKernelPKlS0_Pl:
        /* <DEDUP_REMOVED lines=30> */
.L_x_18:
[----:B------:R-:W-:-:S07]  /*01e0*/  MOV R0, 0x200 ;  /* 0x0000020000007802 */ /* 0x000fce0000000f00 */
[----:B------:R-:W-:Y:S05]  /*01f0*/  CALL.REL.NOINC `($__internal_2_$__cuda_sm20_div_s64) ;  /* 0x0000000000147944 */ /* 0x000fea0003c00000 */
[----:B------:R-:W-:Y:S02]  /*0200*/  IMAD.MOV.U32 R2, RZ, RZ, R4 ;  /* 0x000000ffff027224 */ /* 0x000fe400078e0004 */
[----:B------:R-:W-:-:S07]  /*0210*/  IMAD.MOV.U32 R3, RZ, RZ, R5 ;  /* 0x000000ffff037224 */ /* 0x000fce00078e0005 */
.L_x_19:
[----:B------:R-:W0:Y:S02]  /*0220*/  LDC.64 R4, c[0x0][0x390] ;  /* 0x0000e400ff047b82 */ /* 0x000e240000000a00 */
[----:B0-----:R-:W-:Y:S01]  /*0230*/  STG.E.64 desc[UR4][R4.64], R2 ;  /* 0x0000000204007986 */ /* 0x001fe2000c101b04 */
[----:B------:R-:W-:Y:S05]  /*0240*/  EXIT ;  /* 0x000000000000794d */ /* 0x000fea0003800000 */
        .weak           $__internal_2_$__cuda_sm20_div_s64
        .type           $__internal_2_$__cuda_sm20_div_s64,@function
        .size           $__internal_2_$__cuda_sm20_div_s64,(.L_x_63 - $__internal_2_$__cuda_sm20_div_s64)
$__internal_2_$__cuda_sm20_div_s64:
        /* <DEDUP_REMOVED lines=83> */
[----:B------:R-:W-:Y:S06]  /*0780*/  RET.REL.NODEC R2 `(_Z10tdivKernelPKlS0_Pl) ;  /* 0xfffffff8021c7950 */ /* 0x000fec0003c3ffff */
.L_x_20:
        /* <DEDUP_REMOVED lines=15> */
.L_x_63:


//--------------------- .text._Z9mulKernelPKlS0_Pl --------------------------
	.section	.text._Z9mulKernelPKlS0_Pl,"ax",@progbits
	.align	128
        .global         _Z9mulKernelPKlS0_Pl
        .type           _Z9mulKernelPKlS0_Pl,@function
        .size           _Z9mulKernelPKlS0_Pl,(.L_x_79 - _Z9mulKernelPKlS0_Pl)
        .other          _Z9mulKernelPKlS0_Pl,@"STO_CUDA_ENTRY STV_DEFAULT"
_Z9mulKernelPKlS0_Pl:
.text._Z9mulKernelPKlS0_Pl:
[----:B------:R-:W-:Y:S08]  /*0000*/  LDC R1, c[0x0][0x37c] ;  /* 0x0000df00ff017b82 */ /* 0x000ff00000000800 */
[----:B------:R-:W0:Y:S01]  /*0010*/  LDC.64 R2, c[0x0][0x380] ;  /* 0x0000e000ff027b82 */ /* 0x000e220000000a00 */
[----:B------:R-:W0:Y:S07]  /*0020*/  LDCU.64 UR4, c[0x0][0x358] ;  /* 0x00006b00ff0477ac */ /* 0x000e2e0008000a00 */
[----:B------:R-:W1:Y:S01]  /*0030*/  LDC.64 R4, c[0x0][0x388] ;  /* 0x0000e200ff047b82 */ /* 0x000e620000000a00 */
[----:B0-----:R-:W2:Y:S04]  /*0040*/  LDG.E.64 R2, desc[UR4][R2.64] ;  /* 0x0000000402027981 */ /* 0x001ea8000c1e1b00 */
[----:B-1----:R-:W2:Y:S03]  /*0050*/  LDG.E.64 R4, desc[UR4][R4.64] ;  /* 0x0000000404047981 */ /* 0x002ea6000c1e1b00 */
[----:B------:R-:W0:Y:S01]  /*0060*/  LDC.64 R6, c[0x0][0x390] ;  /* 0x0000e400ff067b82 */ /* 0x000e220000000a00 */
[----:B--2---:R-:W-:-:S02]  /*0070*/  IMAD R11, R5, R2, RZ ;  /* 0x00000002050b7224 */ /* 0x004fc400078e02ff */
[----:B------:R-:W-:-:S04]  /*0080*/  IMAD.WIDE.U32 R8, R4, R2, RZ ;  /* 0x0000000204087225 */ /* 0x000fc800078e00ff */
[----:B------:R-:W-:-:S05]  /*0090*/  IMAD R11, R3, R4, R11 ;  /* 0x00000004030b7224 */ /* 0x000fca00078e020b */
[----:B------:R-:W-:-:S05]  /*00a0*/  IADD3 R9, PT, PT, R9, R11, RZ ;  /* 0x0000000b09097210 */ /* 0x000fca0007ffe0ff */
[----:B0-----:R-:W-:Y:S01]  /*00b0*/  STG.E.64 desc[UR4][R6.64], R8 ;  /* 0x0000000806007986 */ /* 0x001fe2000c101b04 */
[----:B------:R-:W-:Y:S05]  /*00c0*/  EXIT ;  /* 0x000000000000794d */ /* 0x000fea0003800000 */
.L_x_21:
        /* <DEDUP_REMOVED lines=11> */
.L_x_79:


//--------------------- .text._Z9subKernelPKlS0_Pl --------------------------
	.section	.text._Z9subKernelPKlS0_Pl,"ax",@progbits
	.align	128
        .global         _Z9subKernelPKlS0_Pl
        .type           _Z9subKernelPKlS0_Pl,@function
        .size           _Z9subKernelPKlS0_Pl,(.L_x_80 - _Z9subKernelPKlS0_Pl)
        .other          _Z9subKernelPKlS0_Pl,@"STO_CUDA_ENTRY STV_DEFAULT"
_Z9subKernelPKlS0_Pl:
.text._Z9subKernelPKlS0_Pl:
[----:B------:R-:W-:Y:S08]  /*0000*/  LDC R1, c[0x0][0x37c] ;  /* 0x0000df00ff017b82 */ /* 0x000ff00000000800 */
[----:B------:R-:W0:Y:S01]  /*0010*/  LDC.64 R2, c[0x0][0x380] ;  /* 0x0000e000ff027b82 */ /* 0x000e220000000a00 */
[----:B------:R-:W0:Y:S07]  /*0020*/  LDCU.64 UR4, c[0x0][0x358] ;  /* 0x00006b00ff0477ac */ /* 0x000e2e0008000a00 */
[----:B------:R-:W1:Y:S01]  /*0030*/  LDC.64 R4, c[0x0][0x388] ;  /* 0x0000e200ff047b82 */ /* 0x000e620000000a00 */
[----:B0-----:R-:W2:Y:S04]  /*0040*/  LDG.E.64 R2, desc[UR4][R2.64] ;  /* 0x0000000402027981 */ /* 0x001ea8000c1e1b00 */
[----:B-1----:R-:W2:Y:S03]  /*0050*/  LDG.E.64 R4, desc[UR4][R4.64] ;  /* 0x0000000404047981 */ /* 0x002ea6000c1e1b00 */
[----:B------:R-:W0:Y:S01]  /*0060*/  LDC.64 R6, c[0x0][0x390] ;  /* 0x0000e400ff067b82 */ /* 0x000e220000000a00 */
[----:B--2---:R-:W-:-:S04]  /*0070*/  IADD3 R8, P0, PT, R2, -R4, RZ ;  /* 0x8000000402087210 */ /* 0x004fc80007f1e0ff */
[----:B------:R-:W-:-:S05]  /*0080*/  IADD3.X R9, PT, PT, R3, ~R5, RZ, P0, !PT ;  /* 0x8000000503097210 */ /* 0x000fca00007fe4ff */
[----:B0-----:R-:W-:Y:S01]  /*0090*/  STG.E.64 desc[UR4][R6.64], R8 ;  /* 0x0000000806007986 */ /* 0x001fe2000c101b04 */
[----:B------:R-:W-:Y:S05]  /*00a0*/  EXIT ;  /* 0x000000000000794d */ /* 0x000fea0003800000 */
.L_x_22:
        /* <DEDUP_REMOVED lines=13> */
.L_x_80:


//--------------------- .text._Z9addKernelPKlS0_Pl --------------------------
	.section	.text._Z9addKernelPKlS0_Pl,"ax",@progbits
	.align	128
        .global         _Z9addKernelPKlS0_Pl
        .type           _Z9addKernelPKlS0_Pl,@function
        .size           _Z9addKernelPKlS0_Pl,(.L_x_81 - _Z9addKernelPKlS0_Pl)
        .other          _Z9addKernelPKlS0_Pl,@"STO_CUDA_ENTRY STV_DEFAULT"
_Z9addKernelPKlS0_Pl:
.text._Z9addKernelPKlS0_Pl:
[----:B------:R-:W-:Y:S08]  /*0000*/  LDC R1, c[0x0][0x37c] ;  /* 0x0000df00ff017b82 */ /* 0x000ff00000000800 */
[----:B------:R-:W0:Y:S01]  /*0010*/  LDC.64 R2, c[0x0][0x380] ;  /* 0x0000e000ff027b82 */ /* 0x000e220000000a00 */
[----:B------:R-:W0:Y:S07]  /*0020*/  LDCU.64 UR4, c[0x0][0x358] ;  /* 0x00006b00ff0477ac */ /* 0x000e2e0008000a00 */
[----:B------:R-:W1:Y:S01]  /*0030*/  LDC.64 R4, c[0x0][0x388] ;  /* 0x0000e200ff047b82 */ /* 0x000e620000000a00 */
[----:B0-----:R-:W2:Y:S04]  /*0040*/  LDG.E.64 R2, desc[UR4][R2.64] ;  /* 0x0000000402027981 */ /* 0x001ea8000c1e1b00 */
[----:B-1----:R-:W2:Y:S03]  /*0050*/  LDG.E.64 R4, desc[UR4][R4.64] ;  /* 0x0000000404047981 */ /* 0x002ea6000c1e1b00 */
[----:B------:R-:W0:Y:S01]  /*0060*/  LDC.64 R6, c[0x0][0x390] ;  /* 0x0000e400ff067b82 */ /* 0x000e220000000a00 */
[----:B--2---:R-:W-:-:S04]  /*0070*/  IADD3 R8, P0, PT, R2, R4, RZ ;  /* 0x0000000402087210 */ /* 0x004fc80007f1e0ff */
[----:B------:R-:W-:-:S05]  /*0080*/  IADD3.X R9, PT, PT, R3, R5, RZ, P0, !PT ;  /* 0x0000000503097210 */ /* 0x000fca00007fe4ff */
[----:B0-----:R-:W-:Y:S01]  /*0090*/  STG.E.64 desc[UR4][R6.64], R8 ;  /* 0x0000000806007986 */ /* 0x001fe2000c101b04 */
[----:B------:R-:W-:Y:S05]  /*00a0*/  EXIT ;  /* 0x000000000000794d */ /* 0x000fea0003800000 */
.L_x_23:
        /* <DEDUP_REMOVED lines=13> */
.L_x_81:


//--------------------- .text._Z8leKernelPKiS0_Pi --------------------------
	.section	.text._Z8leKernelPKiS0_Pi,"ax",@progbits
	.align	128
        .global         _Z8leKernelPKiS0_Pi
        .type           _Z8leKernelPKiS0_Pi,@function
        .size           _Z8leKernelPKiS0_Pi,(.L_x_82 - _Z8leKernelPKiS0_Pi)
        .other          _Z8leKernelPKiS0_Pi,@"STO_CUDA_ENTRY STV_DEFAULT"
_Z8leKernelPKiS0_Pi:
.text._Z8leKernelPKiS0_Pi:
[----:B------:R-:W-:Y:S08]  /*0000*/  LDC R1, c[0x0][0x37c] ;  /* 0x0000df00ff017b82 */ /* 0x000ff00000000800 */
[----:B------:R-:W0:Y:S01]  /*0010*/  LDC.64 R2, c[0x0][0x380] ;  /* 0x0000e000ff027b82 */ /* 0x000e220000000a00 */
[----:B------:R-:W0:Y:S07]  /*0020*/  LDCU.64 UR4, c[0x0][0x358] ;  /* 0x00006b00ff0477ac */ /* 0x000e2e0008000a00 */
[----:B------:R-:W1:Y:S01]  /*0030*/  LDC.64 R4, c[0x0][0x388] ;  /* 0x0000e200ff047b82 */ /* 0x000e620000000a00 */
[----:B0-----:R-:W2:Y:S04]  /*0040*/  LDG.E R2, desc[UR4][R2.64] ;  /* 0x0000000402027981 */ /* 0x001ea8000c1e1900 */
[----:B-1----:R-:W2:Y:S03]  /*0050*/  LDG.E R5, desc[UR4][R4.64] ;  /* 0x0000000404057981 */ /* 0x002ea6000c1e1900 */
[----:B------:R-:W0:Y:S01]  /*0060*/  LDC.64 R6, c[0x0][0x390] ;  /* 0x0000e400ff067b82 */ /* 0x000e220000000a00 */
[----:B--2---:R-:W-:-:S04]  /*0070*/  ISETP.GT.AND P0, PT, R2, R5, PT ;  /* 0x000000050200720c */ /* 0x004fc80003f04270 */
[----:B------:R-:W-:-:S05]  /*0080*/  SEL R9, RZ, 0x1, P0 ;  /* 0x00000001ff097807 */ /* 0x000fca0000000000 */
[----:B0-----:R-:W-:Y:S01]  /*0090*/  STG.E desc[UR4][R6.64], R9 ;  /* 0x0000000906007986 */ /* 0x001fe2000c101904 */
[----:B------:R-:W-:Y:S05]  /*00a0*/  EXIT ;  /* 0x000000000000794d */ /* 0x000fea0003800000 */
.L_x_24:
        /* <DEDUP_REMOVED lines=13> */
.L_x_82:


//--------------------- .text._Z8ltKernelPKiS0_Pi --------------------------
	.section	.text._Z8ltKernelPKiS0_Pi,"ax",@progbits
	.align	128
        .global         _Z8ltKernelPKiS0_Pi
        .type           _Z8ltKernelPKiS0_Pi,@function
        .size           _Z8ltKernelPKiS0_Pi,(.L_x_83 - _Z8ltKernelPKiS0_Pi)
        .other          _Z8ltKernelPKiS0_Pi,@"STO_CUDA_ENTRY STV_DEFAULT"
_Z8ltKernelPKiS0_Pi:
.text._Z8ltKernelPKiS0_Pi:
[----:B------:R-:W-:Y:S08]  /*0000*/  LDC R1, c[0x0][0x37c] ;  /* 0x0000df00ff017b82 */ /* 0x000ff00000000800 */
[----:B------:R-:W0:Y:S01]  /*0010*/  LDC.64 R2, c[0x0][0x380] ;  /* 0x0000e000ff027b82 */ /* 0x000e220000000a00 */
[----:B------:R-:W0:Y:S07]  /*0020*/  LDCU.64 UR4, c[0x0][0x358] ;  /* 0x00006b00ff0477ac */ /* 0x000e2e0008000a00 */
[----:B------:R-:W1:Y:S01]  /*0030*/  LDC.64 R4, c[0x0][0x388] ;  /* 0x0000e200ff047b82 */ /* 0x000e620000000a00 */
[----:B0-----:R-:W2:Y:S04]  /*0040*/  LDG.E R2, desc[UR4][R2.64] ;  /* 0x0000000402027981 */ /* 0x001ea8000c1e1900 */
[----:B-1----:R-:W2:Y:S03]  /*0050*/  LDG.E R5, desc[UR4][R4.64] ;  /* 0x0000000404057981 */ /* 0x002ea6000c1e1900 */
[----:B------:R-:W0:Y:S01]  /*0060*/  LDC.64 R6, c[0x0][0x390] ;  /* 0x0000e400ff067b82 */ /* 0x000e220000000a00 */
[----:B--2---:R-:W-:-:S04]  /*0070*/  ISETP.GE.AND P0, PT, R2, R5, PT ;  /* 0x000000050200720c */ /* 0x004fc80003f06270 */
[----:B------:R-:W-:-:S05]  /*0080*/  SEL R9, RZ, 0x1, P0 ;  /* 0x00000001ff097807 */ /* 0x000fca0000000000 */
[----:B0-----:R-:W-:Y:S01]  /*0090*/  STG.E desc[UR4][R6.64], R9 ;  /* 0x0000000906007986 */ /* 0x001fe2000c101904 */
[----:B------:R-:W-:Y:S05]  /*00a0*/  EXIT ;  /* 0x000000000000794d */ /* 0x000fea0003800000 */
.L_x_25:
        /* <DEDUP_REMOVED lines=13> */
.L_x_83:


//--------------------- .text._Z8geKernelPKiS0_Pi --------------------------
	.section	.text._Z8geKernelPKiS0_Pi,"ax",@progbits
	.align	128
        .global         _Z8geKernelPKiS0_Pi
        .type           _Z8geKernelPKiS0_Pi,@function
        .size           _Z8geKernelPKiS0_Pi,(.L_x_84 - _Z8geKernelPKiS0_Pi)
        .other          _Z8geKernelPKiS0_Pi,@"STO_CUDA_ENTRY STV_DEFAULT"
_Z8geKernelPKiS0_Pi:
.text._Z8geKernelPKiS0_Pi:
        /* <DEDUP_REMOVED lines=8> */
[----:B------:R-:W-:-:S05]  /*0080*/  SEL R9, RZ, 0x1, !P0 ;  /* 0x00000001ff097807 */ /* 0x000fca0004000000 */
[----:B0-----:R-:W-:Y:S01]  /*0090*/  STG.E desc[UR4][R6.64], R9 ;  /* 0x0000000906007986 */ /* 0x001fe2000c101904 */
[----:B------:R-:W-:Y:S05]  /*00a0*/  EXIT ;  /* 0x000000000000794d */ /* 0x000fea0003800000 */
.L_x_26:
        /* <DEDUP_REMOVED lines=13> */
.L_x_84:


//--------------------- .text._Z8gtKernelPKiS0_Pi --------------------------
	.section	.text._Z8gtKernelPKiS0_Pi,"ax",@progbits
	.align	128
        .global         _Z8gtKernelPKiS0_Pi
        .type           _Z8gtKernelPKiS0_Pi,@function
        .size           _Z8gtKernelPKiS0_Pi,(.L_x_85 - _Z8gtKernelPKiS0_Pi)
        .other          _Z8gtKernelPKiS0_Pi,@"STO_CUDA_ENTRY STV_DEFAULT"
_Z8gtKernelPKiS0_Pi:
.text._Z8gtKernelPKiS0_Pi:
        /* <DEDUP_REMOVED lines=8> */
[----:B------:R-:W-:-:S05]  /*0080*/  SEL R9, RZ, 0x1, !P0 ;  /* 0x00000001ff097807 */ /* 0x000fca0004000000 */
[----:B0-----:R-:W-:Y:S01]  /*0090*/  STG.E desc[UR4][R6.64], R9 ;  /* 0x0000000906007986 */ /* 0x001fe2000c101904 */
[----:B------:R-:W-:Y:S05]  /*00a0*/  EXIT ;  /* 0x000000000000794d */ /* 0x000fea0003800000 */
.L_x_27:
        /* <DEDUP_REMOVED lines=13> */
.L_x_85:


//--------------------- .text._Z8neKernelPKiS0_Pi --------------------------
	.section	.text._Z8neKernelPKiS0_Pi,"ax",@progbits
	.align	128
        .global         _Z8neKernelPKiS0_Pi
        .type           _Z8neKernelPKiS0_Pi,@function
        .size           _Z8neKernelPKiS0_Pi,(.L_x_86 - _Z8neKernelPKiS0_Pi)
        .other          _Z8neKernelPKiS0_Pi,@"STO_CUDA_ENTRY STV_DEFAULT"
_Z8neKernelPKiS0_Pi:
.text._Z8neKernelPKiS0_Pi:
[----:B------:R-:W-:Y:S08]  /*0000*/  LDC R1, c[0x0][0x37c] ;  /* 0x0000df00ff017b82 */ /* 0x000ff00000000800 */
[----:B------:R-:W0:Y:S01]  /*0010*/  LDC.64 R2, c[0x0][0x380] ;  /* 0x0000e000ff027b82 */ /* 0x000e220000000a00 */
[----:B------:R-:W0:Y:S07]  /*0020*/  LDCU.64 UR4, c[0x0][0x358] ;  /* 0x00006b00ff0477ac */ /* 0x000e2e0008000a00 */
[----:B------:R-:W1:Y:S01]  /*0030*/  LDC.64 R4, c[0x0][0x388] ;  /* 0x0000e200ff047b82 */ /* 0x000e620000000a00 */
[----:B0-----:R-:W2:Y:S04]  /*0040*/  LDG.E R2, desc[UR4][R2.64] ;  /* 0x0000000402027981 */ /* 0x001ea8000c1e1900 */
[----:B-1----:R-:W2:Y:S03]  /*0050*/  LDG.E R5, desc[UR4][R4.64] ;  /* 0x0000000404057981 */ /* 0x002ea6000c1e1900 */
[----:B------:R-:W0:Y:S01]  /*0060*/  LDC.64 R6, c[0x0][0x390] ;  /* 0x0000e400ff067b82 */ /* 0x000e220000000a00 */
[----:B--2---:R-:W-:-:S04]  /*0070*/  ISETP.NE.AND P0, PT, R2, R5, PT ;  /* 0x000000050200720c */ /* 0x004fc80003f05270 */
[----:B------:R-:W-:-:S05]  /*0080*/  SEL R9, RZ, 0x1, !P0 ;  /* 0x00000001ff097807 */ /* 0x000fca0004000000 */
[----:B0-----:R-:W-:Y:S01]  /*0090*/  STG.E desc[UR4][R6.64], R9 ;  /* 0x0000000906007986 */ /* 0x001fe2000c101904 */
[----:B------:R-:W-:Y:S05]  /*00a0*/  EXIT ;  /* 0x000000000000794d */ /* 0x000fea0003800000 */
.L_x_28:
        /* <DEDUP_REMOVED lines=13> */
.L_x_86:


//--------------------- .text._Z8eqKernelPKiS0_Pi --------------------------
	.section	.text._Z8eqKernelPKiS0_Pi,"ax",@progbits
	.align	128
        .global         _Z8eqKernelPKiS0_Pi
        .type           _Z8eqKernelPKiS0_Pi,@function
        .size           _Z8eqKernelPKiS0_Pi,(.L_x_87 - _Z8eqKernelPKiS0_Pi)
        .other          _Z8eqKernelPKiS0_Pi,@"STO_CUDA_ENTRY STV_DEFAULT"
_Z8eqKernelPKiS0_Pi:
.text._Z8eqKernelPKiS0_Pi:
        /* <DEDUP_REMOVED lines=8> */
[----:B------:R-:W-:-:S05]  /*0080*/  SEL R9, RZ, 0x1, P0 ;  /* 0x00000001ff097807 */ /* 0x000fca0000000000 */
[----:B0-----:R-:W-:Y:S01]  /*0090*/  STG.E desc[UR4][R6.64], R9 ;  /* 0x0000000906007986 */ /* 0x001fe2000c101904 */
[----:B------:R-:W-:Y:S05]  /*00a0*/  EXIT ;  /* 0x000000000000794d */ /* 0x000fea0003800000 */
.L_x_29:
        /* <DEDUP_REMOVED lines=13> */
.L_x_87:


//--------------------- .text._Z9posKernelPKiPi   --------------------------
	.section	.text._Z9posKernelPKiPi,"ax",@progbits
	.align	128
        .global         _Z9posKernelPKiPi
        .type           _Z9posKernelPKiPi,@function
        .size           _Z9posKernelPKiPi,(.L_x_88 - _Z9posKernelPKiPi)
        .other          _Z9posKernelPKiPi,@"STO_CUDA_ENTRY STV_DEFAULT"
_Z9posKernelPKiPi:
.text._Z9posKernelPKiPi:
[----:B------:R-:W-:Y:S08]  /*0000*/  LDC R1, c[0x0][0x37c] ;  /* 0x0000df00ff017b82 */ /* 0x000ff00000000800 */
[----:B------:R-:W0:Y:S01]  /*0010*/  LDC.64 R2, c[0x0][0x380] ;  /* 0x0000e000ff027b82 */ /* 0x000e220000000a00 */
[----:B------:R-:W0:Y:S02]  /*0020*/  LDCU.64 UR4, c[0x0][0x358] ;  /* 0x00006b00ff0477ac */ /* 0x000e240008000a00 */
[----:B0-----:R-:W2:Y:S05]  /*0030*/  LDG.E R3, desc[UR4][R2.64] ;  /* 0x0000000402037981 */ /* 0x001eaa000c1e1900 */
[----:B------:R-:W2:Y:S02]  /*0040*/  LDC.64 R4, c[0x0][0x388] ;  /* 0x0000e200ff047b82 */ /* 0x000ea40000000a00 */
[----:B--2---:R-:W-:Y:S01]  /*0050*/  STG.E desc[UR4][R4.64], R3 ;  /* 0x0000000304007986 */ /* 0x004fe2000c101904 */
[----:B------:R-:W-:Y:S05]  /*0060*/  EXIT ;  /* 0x000000000000794d */ /* 0x000fea0003800000 */
.L_x_30:
        /* <DEDUP_REMOVED lines=9> */
.L_x_88:


//--------------------- .text._Z9negKernelPKiPi   --------------------------
	.section	.text._Z9negKernelPKiPi,"ax",@progbits
	.align	128
        .global         _Z9negKernelPKiPi
        .type           _Z9negKernelPKiPi,@function
        .size           _Z9negKernelPKiPi,(.L_x_89 - _Z9negKernelPKiPi)
        .other          _Z9negKernelPKiPi,@"STO_CUDA_ENTRY STV_DEFAULT"
_Z9negKernelPKiPi:
.text._Z9negKernelPKiPi:
[----:B------:R-:W-:Y:S08]  /*0000*/  LDC R1, c[0x0][0x37c] ;  /* 0x0000df00ff017b82 */ /* 0x000ff00000000800 */
[----:B------:R-:W0:Y:S01]  /*0010*/  LDC.64 R2, c[0x0][0x380] ;  /* 0x0000e000ff027b82 */ /* 0x000e220000000a00 */
[----:B------:R-:W0:Y:S02]  /*0020*/  LDCU.64 UR4, c[0x0][0x358] ;  /* 0x00006b00ff0477ac */ /* 0x000e240008000a00 */
[----:B0-----:R-:W2:Y:S05]  /*0030*/  LDG.E R2, desc[UR4][R2.64] ;  /* 0x0000000402027981 */ /* 0x001eaa000c1e1900 */
[----:B------:R-:W0:Y:S01]  /*0040*/  LDC.64 R4, c[0x0][0x388] ;  /* 0x0000e200ff047b82 */ /* 0x000e220000000a00 */
[----:B--2---:R-:W-:-:S05]  /*0050*/  IADD3 R7, PT, PT, -R2, RZ, RZ ;  /* 0x000000ff02077210 */ /* 0x004fca0007ffe1ff */
[----:B0-----:R-:W-:Y:S01]  /*0060*/  STG.E desc[UR4][R4.64], R7 ;  /* 0x0000000704007986 */ /* 0x001fe2000c101904 */
[----:B------:R-:W-:Y:S05]  /*0070*/  EXIT ;  /* 0x000000000000794d */ /* 0x000fea0003800000 */
.L_x_31:
        /* <DEDUP_REMOVED lines=16> */
.L_x_89:


//--------------------- .text._Z9absKernelPKiPi   --------------------------
	.section	.text._Z9absKernelPKiPi,"ax",@progbits
	.align	128
        .global         _Z9absKernelPKiPi
        .type           _Z9absKernelPKiPi,@function
        .size           _Z9absKernelPKiPi,(.L_x_90 - _Z9absKernelPKiPi)
        .other          _Z9absKernelPKiPi,@"STO_CUDA_ENTRY STV_DEFAULT"
_Z9absKernelPKiPi:
.text._Z9absKernelPKiPi:
[----:B------:R-:W-:Y:S08]  /*0000*/  LDC R1, c[0x0][0x37c] ;  /* 0x0000df00ff017b82 */ /* 0x000ff00000000800 */
[----:B------:R-:W0:Y:S01]  /*0010*/  LDC.64 R2, c[0x0][0x380] ;  /* 0x0000e000ff027b82 */ /* 0x000e220000000a00 */
[----:B------:R-:W0:Y:S02]  /*0020*/  LDCU.64 UR4, c[0x0][0x358] ;  /* 0x00006b00ff0477ac */ /* 0x000e240008000a00 */
[----:B0-----:R-:W2:Y:S05]  /*0030*/  LDG.E R2, desc[UR4][R2.64] ;  /* 0x0000000402027981 */ /* 0x001eaa000c1e1900 */
[----:B------:R-:W0:Y:S01]  /*0040*/  LDC.64 R4, c[0x0][0x388] ;  /* 0x0000e200ff047b82 */ /* 0x000e220000000a00 */
[----:B--2---:R-:W-:-:S05]  /*0050*/  IABS R7, R2 ;  /* 0x0000000200077213 */ /* 0x004fca0000000000 */
[----:B0-----:R-:W-:Y:S01]  /*0060*/  STG.E desc[UR4][R4.64], R7 ;  /* 0x0000000704007986 */ /* 0x001fe2000c101904 */
[----:B------:R-:W-:Y:S05]  /*0070*/  EXIT ;  /* 0x000000000000794d */ /* 0x000fea0003800000 */
.L_x_32:
        /* <DEDUP_REMOVED lines=16> */
.L_x_90:


//--------------------- .text._Z9powKernelPKiS0_Pi --------------------------
	.section	.text._Z9powKernelPKiS0_Pi,"ax",@progbits
	.align	128
        .global         _Z9powKernelPKiS0_Pi
        .type           _Z9powKernelPKiS0_Pi,@function
        .size           _Z9powKernelPKiS0_Pi,(.L_x_64 - _Z9powKernelPKiS0_Pi)
        .other          _Z9powKernelPKiS0_Pi,@"STO_CUDA_ENTRY STV_DEFAULT"
_Z9powKernelPKiS0_Pi:
.text._Z9powKernelPKiS0_Pi:
[----:B------:R-:W-:Y:S08]  /*0000*/  LDC R1, c[0x0][0x37c] ;  /* 0x0000df00ff017b82 */ /* 0x000ff00000000800 */
[----:B------:R-:W0:Y:S01]  /*0010*/  LDC.64 R10, c[0x0][0x388] ;  /* 0x0000e200ff0a7b82 */ /* 0x000e220000000a00 */
[----:B------:R-:W0:Y:S07]  /*0020*/  LDCU.64 UR4, c[0x0][0x358] ;  /* 0x00006b00ff0477ac */ /* 0x000e2e0008000a00 */
[----:B------:R-:W1:Y:S01]  /*0030*/  LDC.64 R8, c[0x0][0x380] ;  /* 0x0000e000ff087b82 */ /* 0x000e620000000a00 */
[----:B0-----:R-:W2:Y:S04]  /*0040*/  LDG.E R2, desc[UR4][R10.64] ;  /* 0x000000040a027981 */ /* 0x001ea8000c1e1900 */
[----:B-1----:R-:W3:Y:S01]  /*0050*/  LDG.E R3, desc[UR4][R8.64] ;  /* 0x0000000408037981 */ /* 0x002ee2000c1e1900 */
[----:B--2---:R-:W0:Y:S08]  /*0060*/  I2F.F64 R4, R2 ;  /* 0x0000000200047312 */ /* 0x004e300000201c00 */
[----:B---3--:R1:W2:Y:S01]  /*0070*/  I2F.F64 R6, R3 ;  /* 0x0000000300067312 */ /* 0x0082a20000201c00 */
[----:B0-----:R-:W-:-:S04]  /*0080*/  SHF.R.U32.HI R0, RZ, 0x14, R5 ;  /* 0x00000014ff007819 */ /* 0x001fc80000011605 */
[----:B------:R-:W-:-:S05]  /*0090*/  LOP3.LUT R0, R0, 0x7ff, RZ, 0xc0, !PT ;  /* 0x000007ff00007812 */ /* 0x000fca00078ec0ff */
[----:B------:R-:W-:Y:S01]  /*00a0*/  VIADD R27, R0, 0xfffffc0c ;  /* 0xfffffc0c001b7836 */ /* 0x000fe20000000000 */
[----:B------:R-:W-:-:S04]  /*00b0*/  MOV R0, 0x110 ;  /* 0x0000011000007802 */ /* 0x000fc80000000f00 */
[CC--:B------:R-:W-:Y:S02]  /*00c0*/  SHF.L.U32 R26, R4.reuse, R27.reuse, RZ ;  /* 0x0000001b041a7219 */ /* 0x0c0fe400000006ff */
[----:B------:R-:W-:Y:S02]  /*00d0*/  SHF.L.U64.HI R27, R4, R27, R5 ;  /* 0x0000001b041b7219 */ /* 0x000fe40000010205 */
[----:B------:R-:W-:-:S04]  /*00e0*/  ISETP.NE.U32.AND P0, PT, R26, RZ, PT ;  /* 0x000000ff1a00720c */ /* 0x000fc80003f05070 */
[----:B-12---:R-:W-:-:S13]  /*00f0*/  ISETP.NE.AND.EX P0, PT, R27, -0x80000000, PT, P0 ;  /* 0x800000001b00780c */ /* 0x006fda0003f05300 */
[----:B------:R-:W-:Y:S05]  /*0100*/  CALL.REL.NOINC `($_Z9powKernelPKiS0_Pi$__internal_accurate_pow) ;  /* 0x0000000000707944 */ /* 0x000fea0003c00000 */
[----:B------:R-:W-:Y:S01]  /*0110*/  IMAD.MOV.U32 R8, RZ, RZ, R11 ;  /* 0x000000ffff087224 */ /* 0x000fe200078e000b */
[----:B------:R-:W-:Y:S01]  /*0120*/  ISETP.GE.AND P3, PT, R7, RZ, PT ;  /* 0x000000ff0700720c */ /* 0x000fe20003f66270 */
[----:B------:R-:W-:Y:S01]  /*0130*/  IMAD.MOV.U32 R9, RZ, RZ, R14 ;  /* 0x000000ffff097224 */ /* 0x000fe200078e000e */
[----:B------:R-:W-:Y:S02]  /*0140*/  ISETP.NE.AND P1, PT, R3, 0x1, PT ;  /* 0x000000010300780c */ /* 0x000fe40003f25270 */
[----:B------:R-:W-:-:S03]  /*0150*/  ISETP.NE.AND P2, PT, R2, RZ, PT ;  /* 0x000000ff0200720c */ /* 0x000fc60003f45270 */
[----:B------:R-:W-:-:S10]  /*0160*/  DADD R8, -RZ, -R8 ;  /* 0x00000000ff087229 */ /* 0x000fd40000000908 */
[-C--:B------:R-:W-:Y:S02]  /*0170*/  FSEL R0, R8, R11.reuse, !P0 ;  /* 0x0000000b08007208 */ /* 0x080fe40004000000 */
[-C--:B------:R-:W-:Y:S02]  /*0180*/  FSEL R9, R9, R14.reuse, !P0 ;  /* 0x0000000e09097208 */ /* 0x080fe40004000000 */
[----:B------:R-:W-:Y:S02]  /*0190*/  ISETP.NE.AND P0, PT, R3, RZ, PT ;  /* 0x000000ff0300720c */ /* 0x000fe40003f05270 */
[----:B------:R-:W-:Y:S02]  /*01a0*/  FSEL R2, R0, R11, !P3 ;  /* 0x0000000b00027208 */ /* 0x000fe40005800000 */
[----:B------:R-:W-:-:S09]  /*01b0*/  FSEL R3, R9, R14, !P3 ;  /* 0x0000000e09037208 */ /* 0x000fd20005800000 */
[----:B------:R-:W-:Y:S05]  /*01c0*/  @P0 BRA `(.L_x_33) ;  /* 0x0000000000200947 */ /* 0x000fea0003800000 */
[----:B------:R-:W-:Y:S01]  /*01d0*/  ISETP.NE.U32.AND P0, PT, R26, RZ, PT ;  /* 0x000000ff1a00720c */ /* 0x000fe20003f05070 */
[----:B------:R-:W-:Y:S01]  /*01e0*/  DSETP.NEU.AND P4, PT, |R4|, 0.5, PT ;  /* 0x3fe000000400742a */ /* 0x000fe20003f8d200 */
[----:B------:R-:W-:Y:S01]  /*01f0*/  ISETP.GE.AND P3, PT, R5, RZ, PT ;  /* 0x000000ff0500720c */ /* 0x000fe20003f66270 */
[----:B------:R-:W-:Y:S01]  /*0200*/  IMAD.MOV.U32 R2, RZ, RZ, RZ ;  /* 0x000000ffff027224 */ /* 0x000fe200078e00ff */
[----:B------:R-:W-:-:S04]  /*0210*/  ISETP.NE.AND.EX P0, PT, R27, -0x80000000, PT, P0 ;  /* 0x800000001b00780c */ /* 0x000fc80003f05300 */
[----:B------:R-:W-:-:S04]  /*0220*/  SEL R6, R7, RZ, !P0 ;  /* 0x000000ff07067207 */ /* 0x000fc80004000000 */
[----:B------:R-:W-:-:S04]  /*0230*/  SEL R3, R6, RZ, P4 ;  /* 0x000000ff06037207 */ /* 0x000fc80002000000 */
[----:B------:R-:W-:-:S07]  /*0240*/  @!P3 LOP3.LUT R3, R3, 0x7ff00000, RZ, 0xfc, !PT ;  /* 0x7ff000000303b812 */ /* 0x000fce00078efcff */
.L_x_33:
[----:B------:R-:W-:Y:S02]  /*0250*/  FSEL R4, R2, RZ, P2 ;  /* 0x000000ff02047208 */ /* 0x000fe40001000000 */
[----:B------:R-:W-:Y:S02]  /*0260*/  FSEL R0, R3, 1.875, P2 ;  /* 0x3ff0000003007808 */ /* 0x000fe40001000000 */
[----:B------:R-:W0:Y:S01]  /*0270*/  LDC.64 R2, c[0x0][0x390] ;  /* 0x0000e400ff027b82 */ /* 0x000e220000000a00 */
[----:B------:R-:W-:Y:S02]  /*0280*/  FSEL R4, R4, RZ, P1 ;  /* 0x000000ff04047208 */ /* 0x000fe40000800000 */
[----:B------:R-:W-:-:S06]  /*0290*/  FSEL R5, R0, 1.875, P1 ;  /* 0x3ff0000000057808 */ /* 0x000fcc0000800000 */
[----:B------:R-:W0:Y:S02]  /*02a0*/  F2I.F64.TRUNC R5, R4 ;  /* 0x0000000400057311 */ /* 0x000e24000030d100 */
[----:B0-----:R-:W-:Y:S01]  /*02b0*/  STG.E desc[UR4][R2.64], R5 ;  /* 0x0000000502007986 */ /* 0x001fe2000c101904 */
[----:B------:R-:W-:Y:S05]  /*02c0*/  EXIT ;  /* 0x000000000000794d */ /* 0x000fea0003800000 */
        .type           $_Z9powKernelPKiS0_Pi$__internal_accurate_pow,@function
        .size           $_Z9powKernelPKiS0_Pi$__internal_accurate_pow,(.L_x_64 - $_Z9powKernelPKiS0_Pi$__internal_accurate_pow)
$_Z9powKernelPKiS0_Pi$__internal_accurate_pow:
[----:B------:R-:W-:Y:S01]  /*02d0*/  DADD R20, -RZ, |R6| ;  /* 0x00000000ff147229 */ /* 0x000fe20000000506 */
        /* <DEDUP_REMOVED lines=8> */
[----:B------:R-:W-:Y:S02]  /*0360*/  IMAD.MOV.U32 R10, RZ, RZ, R21 ;  /* 0x000000ffff0a7224 */ /* 0x000fe400078e0015 */
[----:B------:R-:W-:-:S10]  /*0370*/  IMAD.MOV.U32 R12, RZ, RZ, R20 ;  /* 0x000000ffff0c7224 */ /* 0x000fd400078e0014 */
[----:B------:R-:W-:-:S10]  /*0380*/  @!P1 DMUL R8, R20, 1.80143985094819840000e+16 ;  /* 0x4350000014089828 */ /* 0x000fd40000000000 */
[----:B------:R-:W-:Y:S02]  /*0390*/  @!P1 IMAD.MOV.U32 R10, RZ, RZ, R9 ;  /* 0x000000ffff0a9224 */ /* 0x000fe400078e0009 */
[----:B------:R-:W-:Y:S01]  /*03a0*/  @!P1 IMAD.MOV.U32 R12, RZ, RZ, R8 ;  /* 0x000000ffff0c9224 */ /* 0x000fe200078e0008 */
[----:B------:R-:W-:Y:S02]  /*03b0*/  SHF.R.U32.HI R8, RZ, 0x14, R21 ;  /* 0x00000014ff087819 */ /* 0x000fe40000011615 */
[----:B------:R-:W-:Y:S02]  /*03c0*/  LOP3.LUT R10, R10, 0x800fffff, RZ, 0xc0, !PT ;  /* 0x800fffff0a0a7812 */ /* 0x000fe400078ec0ff */
[----:B------:R-:W-:Y:S02]  /*03d0*/  @!P1 LEA.HI R8, R9, 0xffffffca, RZ, 0xc ;  /* 0xffffffca09089811 */ /* 0x000fe400078f60ff */
[----:B------:R-:W-:-:S03]  /*03e0*/  LOP3.LUT R13, R10, 0x3ff00000, RZ, 0xfc, !PT ;  /* 0x3ff000000a0d7812 */ /* 0x000fc600078efcff */
[----:B------:R-:W-:Y:S01]  /*03f0*/  VIADD R9, R8, 0xfffffc01 ;  /* 0xfffffc0108097836 */ /* 0x000fe20000000000 */
[----:B------:R-:W-:-:S13]  /*0400*/  ISETP.GE.U32.AND P2, PT, R13, 0x3ff6a09f, PT ;  /* 0x3ff6a09f0d00780c */ /* 0x000fda0003f46070 */
[----:B------:R-:W-:Y:S02]  /*0410*/  @P2 VIADD R11, R13, 0xfff00000 ;  /* 0xfff000000d0b2836 */ /* 0x000fe40000000000 */
[----:B------:R-:W-:Y:S02]  /*0420*/  @P2 VIADD R9, R8, 0xfffffc02 ;  /* 0xfffffc0208092836 */ /* 0x000fe40000000000 */
[----:B------:R-:W-:-:S06]  /*0430*/  @P2 IMAD.MOV.U32 R13, RZ, RZ, R11 ;  /* 0x000000ffff0d2224 */ /* 0x000fcc00078e000b */
        /* <DEDUP_REMOVED lines=8> */
[----:B------:R-:W-:-:S08]  /*04c0*/  DMUL R24, R10, R10 ;  /* 0x0000000a0a187228 */ /* 0x000fd00000000000 */
        /* <DEDUP_REMOVED lines=11> */
[----:B------:R-:W-:Y:S01]  /*0580*/  UMOV UR7, 0x3f624924 ;  /* 0x3f62492400077882 */ /* 0x000fe20000000000 */
[----:B------:R-:W-:-:S05]  /*0590*/  DADD R14, R12, -R10 ;  /* 0x000000000c0e7229 */ /* 0x000fca000000080a */
[----:B------:R-:W-:Y:S01]  /*05a0*/  DFMA R22, R24, R22, UR6 ;  /* 0x0000000618167e2b */ /* 0x000fe20008000016 */
[----:B------:R-:W-:Y:S01]  /*05b0*/  UMOV UR6, 0x99999dfb ;  /* 0x99999dfb00067882 */ /* 0x000fe20000000000 */
[----:B------:R-:W-:Y:S01]  /*05c0*/  UMOV UR7, 0x3f899999 ;  /* 0x3f89999900077882 */ /* 0x000fe20000000000 */
[----:B------:R-:W-:-:S05]  /*05d0*/  DADD R14, R14, R14 ;  /* 0x000000000e0e7229 */ /* 0x000fca000000000e */
[----:B------:R-:W-:Y:S01]  /*05e0*/  DFMA R22, R24, R22, UR6 ;  /* 0x0000000618167e2b */ /* 0x000fe20008000016 */
[----:B------:R-:W-:Y:S01]  /*05f0*/  UMOV UR6, 0x55555555 ;  /* 0x5555555500067882 */ /* 0x000fe20000000000 */
[----:B------:R-:W-:Y:S01]  /*0600*/  UMOV UR7, 0x3fb55555 ;  /* 0x3fb5555500077882 */ /* 0x000fe20000000000 */
[----:B------:R-:W-:-:S05]  /*0610*/  DFMA R14, R12, -R10, R14 ;  /* 0x8000000a0c0e722b */ /* 0x000fca000000000e */
[----:B------:R-:W-:-:S03]  /*0620*/  DFMA R12, R24, R22, UR6 ;  /* 0x00000006180c7e2b */ /* 0x000fc60008000016 */
[----:B------:R-:W-:Y:S02]  /*0630*/  DMUL R14, R16, R14 ;  /* 0x0000000e100e7228 */ /* 0x000fe40000000000 */
[----:B------:R-:W-:-:S03]  /*0640*/  DMUL R16, R10, R10 ;  /* 0x0000000a0a107228 */ /* 0x000fc60000000000 */
[----:B------:R-:W-:Y:S01]  /*0650*/  DADD R18, -R12, UR6 ;  /* 0x000000060c127e29 */ /* 0x000fe20008000100 */
[----:B------:R-:W-:Y:S01]  /*0660*/  UMOV UR6, 0xb9e7b0 ;  /* 0x00b9e7b000067882 */ /* 0x000fe20000000000 */
[----:B------:R-:W-:-:S03]  /*0670*/  UMOV UR7, 0x3c46a4cb ;  /* 0x3c46a4cb00077882 */ /* 0x000fc60000000000 */
[----:B------:R-:W-:-:S03]  /*0680*/  DFMA R20, R10, R10, -R16 ;  /* 0x0000000a0a14722b */ /* 0x000fc60000000810 */
[----:B------:R-:W-:Y:S02]  /*0690*/  DFMA R18, R24, R22, R18 ;  /* 0x000000161812722b */ /* 0x000fe40000000012 */
[----:B------:R-:W-:Y:S01]  /*06a0*/  DMUL R24, R10, R16 ;  /* 0x000000100a187228 */ /* 0x000fe20000000000 */
[----:B------:R-:W-:Y:S02]  /*06b0*/  VIADD R23, R15, 0x100000 ;  /* 0x001000000f177836 */ /* 0x000fe40000000000 */
[----:B------:R-:W-:-:S03]  /*06c0*/  IMAD.MOV.U32 R22, RZ, RZ, R14 ;  /* 0x000000ffff167224 */ /* 0x000fc600078e000e */
[----:B------:R-:W-:Y:S01]  /*06d0*/  DADD R18, R18, -UR6 ;  /* 0x8000000612127e29 */ /* 0x000fe20008000000 */
[----:B------:R-:W-:Y:S01]  /*06e0*/  UMOV UR6, 0x80000000 ;  /* 0x8000000000067882 */ /* 0x000fe20000000000 */
[----:B------:R-:W-:Y:S01]  /*06f0*/  UMOV UR7, 0x43300000 ;  /* 0x4330000000077882 */ /* 0x000fe20000000000 */
[C---:B------:R-:W-:Y:S02]  /*0700*/  DFMA R22, R10.reuse, R22, R20 ;  /* 0x000000160a16722b */ /* 0x040fe40000000014 */
[----:B------:R-:W-:-:S08]  /*0710*/  DFMA R20, R10, R16, -R24 ;  /* 0x000000100a14722b */ /* 0x000fd00000000818 */
[----:B------:R-:W-:Y:S02]  /*0720*/  DFMA R20, R14, R16, R20 ;  /* 0x000000100e14722b */ /* 0x000fe40000000014 */
[----:B------:R-:W-:-:S06]  /*0730*/  DADD R16, R12, R18 ;  /* 0x000000000c107229 */ /* 0x000fcc0000000012 */
[----:B------:R-:W-:Y:S02]  /*0740*/  DFMA R20, R10, R22, R20 ;  /* 0x000000160a14722b */ /* 0x000fe40000000014 */
[----:B------:R-:W-:Y:S02]  /*0750*/  DADD R22, R12, -R16 ;  /* 0x000000000c167229 */ /* 0x000fe40000000810 */
[----:B------:R-:W-:-:S06]  /*0760*/  DMUL R12, R16, R24 ;  /* 0x00000018100c7228 */ /* 0x000fcc0000000000 */
[----:B------:R-:W-:Y:S02]  /*0770*/  DADD R22, R18, R22 ;  /* 0x0000000012167229 */ /* 0x000fe40000000016 */
[----:B------:R-:W-:-:S08]  /*0780*/  DFMA R18, R16, R24, -R12 ;  /* 0x000000181012722b */ /* 0x000fd0000000080c */
        /* <DEDUP_REMOVED lines=9> */
[----:B------:R-:W-:Y:S01]  /*0820*/  DADD R14, R14, R10 ;  /* 0x000000000e0e7229 */ /* 0x000fe2000000000a */
[----:B------:R-:W-:Y:S01]  /*0830*/  LOP3.LUT R10, R9, 0x80000000, RZ, 0x3c, !PT ;  /* 0x80000000090a7812 */ /* 0x000fe200078e3cff */
[----:B------:R-:W-:-:S06]  /*0840*/  IMAD.MOV.U32 R11, RZ, RZ, 0x43300000 ;  /* 0x43300000ff0b7424 */ /* 0x000fcc00078e00ff */
[----:B------:R-:W-:Y:S02]  /*0850*/  DADD R12, R16, R14 ;  /* 0x00000000100c7229 */ /* 0x000fe4000000000e */
[----:B------:R-:W-:Y:S01]  /*0860*/  DADD R10, R10, -UR6 ;  /* 0x800000060a0a7e29 */ /* 0x000fe20008000000 */
[----:B------:R-:W-:Y:S01]  /*0870*/  UMOV UR6, 0xfefa39ef ;  /* 0xfefa39ef00067882 */ /* 0x000fe20000000000 */
[----:B------:R-:W-:-:S04]  /*0880*/  UMOV UR7, 0x3fe62e42 ;  /* 0x3fe62e4200077882 */ /* 0x000fc80000000000 */
[--C-:B------:R-:W-:Y:S02]  /*0890*/  DADD R16, R16, -R12.reuse ;  /* 0x0000000010107229 */ /* 0x100fe4000000080c */
[----:B------:R-:W-:-:S06]  /*08a0*/  DFMA R8, R10, UR6, R12 ;  /* 0x000000060a087c2b */ /* 0x000fcc000800000c */
[----:B------:R-:W-:Y:S02]  /*08b0*/  DADD R16, R14, R16 ;  /* 0x000000000e107229 */ /* 0x000fe40000000010 */
[----:B------:R-:W-:-:S08]  /*08c0*/  DFMA R18, R10, -UR6, R8 ;  /* 0x800000060a127c2b */ /* 0x000fd00008000008 */
[----:B------:R-:W-:-:S08]  /*08d0*/  DADD R18, -R12, R18 ;  /* 0x000000000c127229 */ /* 0x000fd00000000112 */
[----:B------:R-:W-:-:S08]  /*08e0*/  DADD R14, R16, -R18 ;  /* 0x00000000100e7229 */ /* 0x000fd00000000812 */
[----:B------:R-:W-:Y:S01]  /*08f0*/  DFMA R14, R10, UR8, R14 ;  /* 0x000000080a0e7c2b */ /* 0x000fe2000800000e */
[C---:B------:R-:W-:Y:S01]  /*0900*/  IMAD.SHL.U32 R10, R5.reuse, 0x2, RZ ;  /* 0x00000002050a7824 */ /* 0x040fe200078e00ff */
[----:B------:R-:W-:-:S04]  /*0910*/  LOP3.LUT R11, R5, 0xff0fffff, RZ, 0xc0, !PT ;  /* 0xff0fffff050b7812 */ /* 0x000fc800078ec0ff */
[----:B------:R-:W-:Y:S02]  /*0920*/  ISETP.GT.U32.AND P1, PT, R10, -0x2000001, PT ;  /* 0xfdffffff0a00780c */ /* 0x000fe40003f24070 */
[----:B------:R-:W-:Y:S01]  /*0930*/  DADD R12, R8, R14 ;  /* 0x00000000080c7229 */ /* 0x000fe2000000000e */
[----:B------:R-:W-:Y:S01]  /*0940*/  IMAD.MOV.U32 R10, RZ, RZ, R4 ;  /* 0x000000ffff0a7224 */ /* 0x000fe200078e0004 */
[----:B------:R-:W-:-:S06]  /*0950*/  SEL R11, R11, R5, P1 ;  /* 0x000000050b0b7207 */ /* 0x000fcc0000800000 */
[----:B------:R-:W-:Y:S02]  /*0960*/  DADD R16, R8, -R12 ;  /* 0x0000000008107229 */ /* 0x000fe4000000080c */
[----:B------:R-:W-:-:S06]  /*0970*/  DMUL R8, R12, R10 ;  /* 0x0000000a0c087228 */ /* 0x000fcc0000000000 */
[----:B------:R-:W-:Y:S02]  /*0980*/  DADD R14, R14, R16 ;  /* 0x000000000e0e7229 */ /* 0x000fe40000000010 */
[----:B------:R-:W-:-:S08]  /*0990*/  DFMA R12, R12, R10, -R8 ;  /* 0x0000000a0c0c722b */ /* 0x000fd00000000808 */
[----:B------:R-:W-:Y:S01]  /*09a0*/  DFMA R14, R14, R10, R12 ;  /* 0x0000000a0e0e722b */ /* 0x000fe2000000000c */
[----:B------:R-:W-:Y:S02]  /*09b0*/  IMAD.MOV.U32 R12, RZ, RZ, 0x652b82fe ;  /* 0x652b82feff0c7424 */ /* 0x000fe400078e00ff */
[----:B------:R-:W-:-:S05]  /*09c0*/  IMAD.MOV.U32 R13, RZ, RZ, 0x3ff71547 ;  /* 0x3ff71547ff0d7424 */ /* 0x000fca00078e00ff */
[----:B------:R-:W-:-:S08]  /*09d0*/  DADD R10, R8, R14 ;  /* 0x00000000080a7229 */ /* 0x000fd0000000000e */
[----:B------:R-:W-:Y:S02]  /*09e0*/  DFMA R12, R10, R12, 6.75539944105574400000e+15 ;  /* 0x433800000a0c742b */ /* 0x000fe4000000000c */
[----:B------:R-:W-:Y:S01]  /*09f0*/  FSETP.GEU.AND P1, PT, |R11|, 4.1917929649353027344, PT ;  /* 0x4086232b0b00780b */ /* 0x000fe20003f2e200 */
[----:B------:R-:W-:-:S05]  /*0a00*/  DADD R8, R8, -R10 ;  /* 0x0000000008087229 */ /* 0x000fca000000080a */
[----:B------:R-:W-:-:S03]  /*0a10*/  DADD R16, R12, -6.75539944105574400000e+15 ;  /* 0xc33800000c107429 */ /* 0x000fc60000000000 */
[----:B------:R-:W-:-:S05]  /*0a20*/  DADD R14, R14, R8 ;  /* 0x000000000e0e7229 */ /* 0x000fca0000000008 */
[----:B------:R-:W-:Y:S01]  /*0a30*/  DFMA R18, R16, -UR6, R10 ;  /* 0x8000000610127c2b */ /* 0x000fe2000800000a */
[----:B------:R-:W-:Y:S01]  /*0a40*/  UMOV UR6, 0x3b39803f ;  /* 0x3b39803f00067882 */ /* 0x000fe20000000000 */
[----:B------:R-:W-:-:S06]  /*0a50*/  UMOV UR7, 0x3c7abc9e ;  /* 0x3c7abc9e00077882 */ /* 0x000fcc0000000000 */
        /* <DEDUP_REMOVED lines=48> */
.L_x_34:
[----:B------:R-:W-:Y:S02]  /*0d60*/  DFMA R14, R14, R8, R8 ;  /* 0x000000080e0e722b */ /* 0x000fe40000000008 */
[----:B------:R-:W-:-:S08]  /*0d70*/  DSETP.NEU.AND P1, PT, |R8|, +INF , PT ;  /* 0x7ff000000800742a */ /* 0x000fd00003f2d200 */
[----:B------:R-:W-:Y:S01]  /*0d80*/  FSEL R11, R8, R14, !P1 ;  /* 0x0000000e080b7208 */ /* 0x000fe20004800000 */
[----:B------:R-:W-:Y:S01]  /*0d90*/  IMAD.MOV.U32 R8, RZ, RZ, R0 ;  /* 0x000000ffff087224 */ /* 0x000fe200078e0000 */
[----:B------:R-:W-:Y:S01]  /*0da0*/  FSEL R14, R9, R15, !P1 ;  /* 0x0000000f090e7208 */ /* 0x000fe20004800000 */
[----:B------:R-:W-:-:S04]  /*0db0*/  IMAD.MOV.U32 R9, RZ, RZ, 0x0 ;  /* 0x00000000ff097424 */ /* 0x000fc800078e00ff */
[----:B------:R-:W-:Y:S05]  /*0dc0*/  RET.REL.NODEC R8 `(_Z9powKernelPKiS0_Pi) ;  /* 0xfffffff0088c7950 */ /* 0x000fea0003c3ffff */
.L_x_35:
        /* <DEDUP_REMOVED lines=11> */
.L_x_64:


//--------------------- .text._Z9modKernelPKiS0_Pi --------------------------
	.section	.text._Z9modKernelPKiS0_Pi,"ax",@progbits
	.align	128
        .global         _Z9modKernelPKiS0_Pi
        .type           _Z9modKernelPKiS0_Pi,@function
        .size           _Z9modKernelPKiS0_Pi,(.L_x_92 - _Z9modKernelPKiS0_Pi)
        .other          _Z9modKernelPKiS0_Pi,@"STO_CUDA_ENTRY STV_DEFAULT"
_Z9modKernelPKiS0_Pi:
.text._Z9modKernelPKiS0_Pi:
[----:B------:R-:W-:Y:S08]  /*0000*/  LDC R1, c[0x0][0x37c] ;  /* 0x0000df00ff017b82 */ /* 0x000ff00000000800 */
[----:B------:R-:W0:Y:S01]  /*0010*/  LDC.64 R4, c[0x0][0x388] ;  /* 0x0000e200ff047b82 */ /* 0x000e220000000a00 */
[----:B------:R-:W0:Y:S02]  /*0020*/  LDCU.64 UR4, c[0x0][0x358] ;  /* 0x00006b00ff0477ac */ /* 0x000e240008000a00 */
[----:B0-----:R-:W2:Y:S05]  /*0030*/  LDG.E R4, desc[UR4][R4.64] ;  /* 0x0000000404047981 */ /* 0x001eaa000c1e1900 */
[----:B------:R-:W0:Y:S02]  /*0040*/  LDC.64 R2, c[0x0][0x380] ;  /* 0x0000e000ff027b82 */ /* 0x000e240000000a00 */
[----:B0-----:R0:W3:Y:S01]  /*0050*/  LDG.E R0, desc[UR4][R2.64] ;  /* 0x0000000402007981 */ /* 0x0010e2000c1e1900 */
[----:B--2---:R-:W-:-:S02]  /*0060*/  IABS R10, R4 ;  /* 0x00000004000a7213 */ /* 0x004fc40000000000 */
[----:B0-----:R-:W-:Y:S02]  /*0070*/  IABS R3, R4 ;  /* 0x0000000400037213 */ /* 0x001fe40000000000 */
[----:B------:R-:W0:Y:S03]  /*0080*/  I2F.RP R8, R10 ;  /* 0x0000000a00087306 */ /* 0x000e260000209400 */
[----:B------:R-:W-:-:S05]  /*0090*/  IMAD.MOV R3, RZ, RZ, -R3 ;  /* 0x000000ffff037224 */ /* 0x000fca00078e0a03 */
[----:B0-----:R-:W0:Y:S01]  /*00a0*/  MUFU.RCP R8, R8 ;  /* 0x0000000800087308 */ /* 0x001e220000001000 */
[----:B---3--:R-:W-:Y:S02]  /*00b0*/  IABS R2, R0 ;  /* 0x0000000000027213 */ /* 0x008fe40000000000 */
[----:B------:R-:W-:Y:S01]  /*00c0*/  ISETP.GE.AND P2, PT, R0, RZ, PT ;  /* 0x000000ff0000720c */ /* 0x000fe20003f46270 */
[----:B0-----:R-:W-:-:S04]  /*00d0*/  VIADD R6, R8, 0xffffffe ;  /* 0x0ffffffe08067836 */ /* 0x001fc80000000000 */
[----:B------:R0:W1:Y:S02]  /*00e0*/  F2I.FTZ.U32.TRUNC.NTZ R7, R6 ;  /* 0x0000000600077305 */ /* 0x000064000021f000 */
[----:B0-----:R-:W-:Y:S02]  /*00f0*/  HFMA2 R6, -RZ, RZ, 0, 0 ;  /* 0x00000000ff067431 */ /* 0x001fe400000001ff */
[----:B-1----:R-:W-:-:S04]  /*0100*/  IMAD.MOV R9, RZ, RZ, -R7 ;  /* 0x000000ffff097224 */ /* 0x002fc800078e0a07 */
[----:B------:R-:W-:-:S04]  /*0110*/  IMAD R5, R9, R10, RZ ;  /* 0x0000000a09057224 */ /* 0x000fc800078e02ff */
[----:B------:R-:W-:-:S06]  /*0120*/  IMAD.HI.U32 R7, R7, R5, R6 ;  /* 0x0000000507077227 */ /* 0x000fcc00078e0006 */
[----:B------:R-:W-:-:S04]  /*0130*/  IMAD.HI.U32 R7, R7, R2, RZ ;  /* 0x0000000207077227 */ /* 0x000fc800078e00ff */
[----:B------:R-:W-:Y:S02]  /*0140*/  IMAD R7, R7, R3, R2 ;  /* 0x0000000307077224 */ /* 0x000fe400078e0202 */
[----:B------:R-:W0:Y:S03]  /*0150*/  LDC.64 R2, c[0x0][0x390] ;  /* 0x0000e400ff027b82 */ /* 0x000e260000000a00 */
[----:B------:R-:W-:-:S13]  /*0160*/  ISETP.GT.U32.AND P0, PT, R10, R7, PT ;  /* 0x000000070a00720c */ /* 0x000fda0003f04070 */
[----:B------:R-:W-:Y:S02]  /*0170*/  @!P0 IADD3 R7, PT, PT, R7, -R10, RZ ;  /* 0x8000000a07078210 */ /* 0x000fe40007ffe0ff */
[----:B------:R-:W-:Y:S02]  /*0180*/  ISETP.NE.AND P0, PT, R4, RZ, PT ;  /* 0x000000ff0400720c */ /* 0x000fe40003f05270 */
[----:B------:R-:W-:-:S13]  /*0190*/  ISETP.GT.U32.AND P1, PT, R10, R7, PT ;  /* 0x000000070a00720c */ /* 0x000fda0003f24070 */
[----:B------:R-:W-:-:S05]  /*01a0*/  @!P1 IMAD.IADD R7, R7, 0x1, -R10 ;  /* 0x0000000107079824 */ /* 0x000fca00078e0a0a */
[----:B------:R-:W-:Y:S02]  /*01b0*/  @!P2 IADD3 R7, PT, PT, -R7, RZ, RZ ;  /* 0x000000ff0707a210 */ /* 0x000fe40007ffe1ff */
[----:B------:R-:W-:-:S05]  /*01c0*/  @!P0 LOP3.LUT R7, RZ, R4, RZ, 0x33, !PT ;  /* 0x00000004ff078212 */ /* 0x000fca00078e33ff */
[----:B0-----:R-:W-:Y:S01]  /*01d0*/  STG.E desc[UR4][R2.64], R7 ;  /* 0x0000000702007986 */ /* 0x001fe2000c101904 */
[----:B------:R-:W-:Y:S05]  /*01e0*/  EXIT ;  /* 0x000000000000794d */ /* 0x000fea0003800000 */
.L_x_36:
        /* <DEDUP_REMOVED lines=9> */
.L_x_92:


//--------------------- .text._Z10fdivKernelPKiS0_Pi --------------------------
	.section	.text._Z10fdivKernelPKiS0_Pi,"ax",@progbits
	.align	128
        .global         _Z10fdivKernelPKiS0_Pi
        .type           _Z10fdivKernelPKiS0_Pi,@function
        .size           _Z10fdivKernelPKiS0_Pi,(.L_x_93 - _Z10fdivKernelPKiS0_Pi)
        .other          _Z10fdivKernelPKiS0_Pi,@"STO_CUDA_ENTRY STV_DEFAULT"
_Z10fdivKernelPKiS0_Pi:
.text._Z10fdivKernelPKiS0_Pi:
        /* <DEDUP_REMOVED lines=8> */
[----:B------:R-:W0:Y:S08]  /*0080*/  I2F.RP R0, R9 ;  /* 0x0000000900007306 */ /* 0x000e300000209400 */
[----:B0-----:R-:W0:Y:S01]  /*0090*/  MUFU.RCP R0, R0 ;  /* 0x0000000000007308 */ /* 0x001e220000001000 */
[----:B---3--:R-:W-:Y:S01]  /*00a0*/  IABS R4, R2 ;  /* 0x0000000200047213 */ /* 0x008fe20000000000 */
[----:B0-----:R-:W-:-:S02]  /*00b0*/  VIADD R6, R0, 0xffffffe ;  /* 0x0ffffffe00067836 */ /* 0x001fc40000000000 */
[----:B------:R-:W-:-:S04]  /*00c0*/  IMAD.MOV R0, RZ, RZ, -R3 ;  /* 0x000000ffff007224 */ /* 0x000fc800078e0a03 */
[----:B------:R0:W1:Y:S02]  /*00d0*/  F2I.FTZ.U32.TRUNC.NTZ R7, R6 ;  /* 0x0000000600077305 */ /* 0x000064000021f000 */
[----:B0-----:R-:W-:Y:S02]  /*00e0*/  HFMA2 R6, -RZ, RZ, 0, 0 ;  /* 0x00000000ff067431 */ /* 0x001fe400000001ff */
[----:B-1----:R-:W-:-:S04]  /*00f0*/  IMAD.MOV R8, RZ, RZ, -R7 ;  /* 0x000000ffff087224 */ /* 0x002fc800078e0a07 */
[----:B------:R-:W-:-:S04]  /*0100*/  IMAD R11, R8, R9, RZ ;  /* 0x00000009080b7224 */ /* 0x000fc800078e02ff */
[----:B------:R-:W-:-:S06]  /*0110*/  IMAD.HI.U32 R7, R7, R11, R6 ;  /* 0x0000000b07077227 */ /* 0x000fcc00078e0006 */
[----:B------:R-:W-:-:S04]  /*0120*/  IMAD.HI.U32 R7, R7, R4, RZ ;  /* 0x0000000407077227 */ /* 0x000fc800078e00ff */
[----:B------:R-:W-:-:S05]  /*0130*/  IMAD R0, R7, R0, R4 ;  /* 0x0000000007007224 */ /* 0x000fca00078e0204 */
[----:B------:R-:W-:-:S13]  /*0140*/  ISETP.GT.U32.AND P2, PT, R9, R0, PT ;  /* 0x000000000900720c */ /* 0x000fda0003f44070 */
[----:B------:R-:W-:Y:S01]  /*0150*/  @!P2 IMAD.IADD R0, R0, 0x1, -R9 ;  /* 0x000000010000a824 */ /* 0x000fe200078e0a09 */
[----:B------:R-:W-:Y:S02]  /*0160*/  @!P2 IADD3 R7, PT, PT, R7, 0x1, RZ ;  /* 0x000000010707a810 */ /* 0x000fe40007ffe0ff */
[----:B------:R-:W-:Y:S02]  /*0170*/  ISETP.NE.AND P2, PT, R5, RZ, PT ;  /* 0x000000ff0500720c */ /* 0x000fe40003f45270 */
[----:B------:R-:W-:Y:S02]  /*0180*/  ISETP.GE.U32.AND P0, PT, R0, R9, PT ;  /* 0x000000090000720c */ /* 0x000fe40003f06070 */
[----:B------:R-:W-:Y:S02]  /*0190*/  LOP3.LUT R0, R2, R5, RZ, 0x3c, !PT ;  /* 0x0000000502007212 */ /* 0x000fe400078e3cff */
[----:B------:R-:W0:Y:S02]  /*01a0*/  LDC.64 R2, c[0x0][0x390] ;  /* 0x0000e400ff027b82 */ /* 0x000e240000000a00 */
[----:B------:R-:W-:-:S07]  /*01b0*/  ISETP.GE.AND P1, PT, R0, RZ, PT ;  /* 0x000000ff0000720c */ /* 0x000fce0003f26270 */
[----:B------:R-:W-:-:S06]  /*01c0*/  @P0 VIADD R7, R7, 0x1 ;  /* 0x0000000107070836 */ /* 0x000fcc0000000000 */
[----:B------:R-:W-:Y:S02]  /*01d0*/  @!P1 IADD3 R7, PT, PT, -R7, RZ, RZ ;  /* 0x000000ff07079210 */ /* 0x000fe40007ffe1ff */
[----:B------:R-:W-:-:S05]  /*01e0*/  @!P2 LOP3.LUT R7, RZ, R5, RZ, 0x33, !PT ;  /* 0x00000005ff07a212 */ /* 0x000fca00078e33ff */
[----:B0-----:R-:W-:Y:S01]  /*01f0*/  STG.E desc[UR4][R2.64], R7 ;  /* 0x0000000702007986 */ /* 0x001fe2000c101904 */
[----:B------:R-:W-:Y:S05]  /*0200*/  EXIT ;  /* 0x000000000000794d */ /* 0x000fea0003800000 */
.L_x_37:
        /* <DEDUP_REMOVED lines=15> */
.L_x_93:


//--------------------- .text._Z10tdivKernelPKiS0_Pi --------------------------
	.section	.text._Z10tdivKernelPKiS0_Pi,"ax",@progbits
	.align	128
        .global         _Z10tdivKernelPKiS0_Pi
        .type           _Z10tdivKernelPKiS0_Pi,@function
        .size           _Z10tdivKernelPKiS0_Pi,(.L_x_94 - _Z10tdivKernelPKiS0_Pi)
        .other          _Z10tdivKernelPKiS0_Pi,@"STO_CUDA_ENTRY STV_DEFAULT"
_Z10tdivKernelPKiS0_Pi:
.text._Z10tdivKernelPKiS0_Pi:
        /* <DEDUP_REMOVED lines=33> */
.L_x_38:
        /* <DEDUP_REMOVED lines=15> */
.L_x_94:


//--------------------- .text._Z9mulKernelPKiS0_Pi --------------------------
	.section	.text._Z9mulKernelPKiS0_Pi,"ax",@progbits
	.align	128
        .global         _Z9mulKernelPKiS0_Pi
        .type           _Z9mulKernelPKiS0_Pi,@function
        .size           _Z9mulKernelPKiS0_Pi,(.L_x_95 - _Z9mulKernelPKiS0_Pi)
        .other          _Z9mulKernelPKiS0_Pi,@"STO_CUDA_ENTRY STV_DEFAULT"
_Z9mulKernelPKiS0_Pi:
.text._Z9mulKernelPKiS0_Pi:
[----:B------:R-:W-:Y:S08]  /*0000*/  LDC R1, c[0x0][0x37c] ;  /* 0x0000df00ff017b82 */ /* 0x000ff00000000800 */
[----:B------:R-:W0:Y:S01]  /*0010*/  LDC.64 R2, c[0x0][0x380] ;  /* 0x0000e000ff027b82 */ /* 0x000e220000000a00 */
[----:B------:R-:W0:Y:S07]  /*0020*/  LDCU.64 UR4, c[0x0][0x358] ;  /* 0x00006b00ff0477ac */ /* 0x000e2e0008000a00 */
[----:B------:R-:W1:Y:S01]  /*0030*/  LDC.64 R4, c[0x0][0x388] ;  /* 0x0000e200ff047b82 */ /* 0x000e620000000a00 */
[----:B0-----:R-:W2:Y:S04]  /*0040*/  LDG.E R2, desc[UR4][R2.64] ;  /* 0x0000000402027981 */ /* 0x001ea8000c1e1900 */
[----:B-1----:R-:W2:Y:S03]  /*0050*/  LDG.E R5, desc[UR4][R4.64] ;  /* 0x0000000404057981 */ /* 0x002ea6000c1e1900 */
[----:B------:R-:W0:Y:S01]  /*0060*/  LDC.64 R6, c[0x0][0x390] ;  /* 0x0000e400ff067b82 */ /* 0x000e220000000a00 */
[----:B--2---:R-:W-:-:S05]  /*0070*/  IMAD R9, R2, R5, RZ ;  /* 0x0000000502097224 */ /* 0x004fca00078e02ff */
[----:B0-----:R-:W-:Y:S01]  /*0080*/  STG.E desc[UR4][R6.64], R9 ;  /* 0x0000000906007986 */ /* 0x001fe2000c101904 */
[----:B------:R-:W-:Y:S05]  /*0090*/  EXIT ;  /* 0x000000000000794d */ /* 0x000fea0003800000 */
.L_x_39:
        /* <DEDUP_REMOVED lines=14> */
.L_x_95:


//--------------------- .text._Z9subKernelPKiS0_Pi --------------------------
	.section	.text._Z9subKernelPKiS0_Pi,"ax",@progbits
	.align	128
        .global         _Z9subKernelPKiS0_Pi
        .type           _Z9subKernelPKiS0_Pi,@function
        .size           _Z9subKernelPKiS0_Pi,(.L_x_96 - _Z9subKernelPKiS0_Pi)
        .other          _Z9subKernelPKiS0_Pi,@"STO_CUDA_ENTRY STV_DEFAULT"
_Z9subKernelPKiS0_Pi:
.text._Z9subKernelPKiS0_Pi:
[----:B------:R-:W-:Y:S08]  /*0000*/  LDC R1, c[0x0][0x37c] ;  /* 0x0000df00ff017b82 */ /* 0x000ff00000000800 */
[----:B------:R-:W0:Y:S01]  /*0010*/  LDC.64 R2, c[0x0][0x380] ;  /* 0x0000e000ff027b82 */ /* 0x000e220000000a00 */
[----:B------:R-:W0:Y:S07]  /*0020*/  LDCU.64 UR4, c[0x0][0x358] ;  /* 0x00006b00ff0477ac */ /* 0x000e2e0008000a00 */
[----:B------:R-:W1:Y:S01]  /*0030*/  LDC.64 R4, c[0x0][0x388] ;  /* 0x0000e200ff047b82 */ /* 0x000e620000000a00 */
[----:B0-----:R-:W2:Y:S04]  /*0040*/  LDG.E R2, desc[UR4][R2.64] ;  /* 0x0000000402027981 */ /* 0x001ea8000c1e1900 */
[----:B-1----:R-:W2:Y:S03]  /*0050*/  LDG.E R5, desc[UR4][R4.64] ;  /* 0x0000000404057981 */ /* 0x002ea6000c1e1900 */
[----:B------:R-:W0:Y:S01]  /*0060*/  LDC.64 R6, c[0x0][0x390] ;  /* 0x0000e400ff067b82 */ /* 0x000e220000000a00 */
[----:B--2---:R-:W-:-:S05]  /*0070*/  IADD3 R9, PT, PT, R2, -R5, RZ ;  /* 0x8000000502097210 */ /* 0x004fca0007ffe0ff */
[----:B0-----:R-:W-:Y:S01]  /*0080*/  STG.E desc[UR4][R6.64], R9 ;  /* 0x0000000906007986 */ /* 0x001fe2000c101904 */
[----:B------:R-:W-:Y:S05]  /*0090*/  EXIT ;  /* 0x000000000000794d */ /* 0x000fea0003800000 */
.L_x_40:
        /* <DEDUP_REMOVED lines=14> */
.L_x_96:


//--------------------- .text._Z9addKernelPKiS0_Pi --------------------------
	.section	.text._Z9addKernelPKiS0_Pi,"ax",@progbits
	.align	128
        .global         _Z9addKernelPKiS0_Pi
        .type           _Z9addKernelPKiS0_Pi,@function
        .size           _Z9addKernelPKiS0_Pi,(.L_x_97 - _Z9addKernelPKiS0_Pi)
        .other          _Z9addKernelPKiS0_Pi,@"STO_CUDA_ENTRY STV_DEFAULT"
_Z9addKernelPKiS0_Pi:
.text._Z9addKernelPKiS0_Pi:
[----:B------:R-:W-:Y:S08]  /*0000*/  LDC R1, c[0x0][0x37c] ;  /* 0x0000df00ff017b82 */ /* 0x000ff00000000800 */
[----:B------:R-:W0:Y:S01]  /*0010*/  LDC.64 R2, c[0x0][0x380] ;  /* 0x0000e000ff027b82 */ /* 0x000e220000000a00 */
[----:B------:R-:W0:Y:S07]  /*0020*/  LDCU.64 UR4, c[0x0][0x358] ;  /* 0x00006b00ff0477ac */ /* 0x000e2e0008000a00 */
[----:B------:R-:W1:Y:S01]  /*0030*/  LDC.64 R4, c[0x0][0x388] ;  /* 0x0000e200ff047b82 */ /* 0x000e620000000a00 */
[----:B0-----:R-:W2:Y:S04]  /*0040*/  LDG.E R2, desc[UR4][R2.64] ;  /* 0x0000000402027981 */ /* 0x001ea8000c1e1900 */
[----:B-1----:R-:W2:Y:S03]  /*0050*/  LDG.E R5, desc[UR4][R4.64] ;  /* 0x0000000404057981 */ /* 0x002ea6000c1e1900 */
[----:B------:R-:W0:Y:S01]  /*0060*/  LDC.64 R6, c[0x0][0x390] ;  /* 0x0000e400ff067b82 */ /* 0x000e220000000a00 */
[----:B--2---:R-:W-:-:S05]  /*0070*/  IADD3 R9, PT, PT, R2, R5, RZ ;  /* 0x0000000502097210 */ /* 0x004fca0007ffe0ff */
[----:B0-----:R-:W-:Y:S01]  /*0080*/  STG.E desc[UR4][R6.64], R9 ;  /* 0x0000000906007986 */ /* 0x001fe2000c101904 */
[----:B------:R-:W-:Y:S05]  /*0090*/  EXIT ;  /* 0x000000000000794d */ /* 0x000fea0003800000 */
.L_x_41:
        /* <DEDUP_REMOVED lines=14> */
.L_x_97:


//--------------------- .text._Z8leKernelPKsS0_Ps --------------------------
	.section	.text._Z8leKernelPKsS0_Ps,"ax",@progbits
	.align	128
        .global         _Z8leKernelPKsS0_Ps
        .type           _Z8leKernelPKsS0_Ps,@function
        .size           _Z8leKernelPKsS0_Ps,(.L_x_98 - _Z8leKernelPKsS0_Ps)
        .other          _Z8leKernelPKsS0_Ps,@"STO_CUDA_ENTRY STV_DEFAULT"
_Z8leKernelPKsS0_Ps:
.text._Z8leKernelPKsS0_Ps:
[----:B------:R-:W-:Y:S08]  /*0000*/  LDC R1, c[0x0][0x37c] ;  /* 0x0000df00ff017b82 */ /* 0x000ff00000000800 */
[----:B------:R-:W0:Y:S01]  /*0010*/  LDC.64 R2, c[0x0][0x380] ;  /* 0x0000e000ff027b82 */ /* 0x000e220000000a00 */
[----:B------:R-:W0:Y:S07]  /*0020*/  LDCU.64 UR4, c[0x0][0x358] ;  /* 0x00006b00ff0477ac */ /* 0x000e2e0008000a00 */
[----:B------:R-:W1:Y:S01]  /*0030*/  LDC.64 R4, c[0x0][0x388] ;  /* 0x0000e200ff047b82 */ /* 0x000e620000000a00 */
[----:B0-----:R-:W2:Y:S04]  /*0040*/  LDG.E.U16 R2, desc[UR4][R2.64] ;  /* 0x0000000402027981 */ /* 0x001ea8000c1e1500 */
[----:B-1----:R-:W3:Y:S03]  /*0050*/  LDG.E.U16 R4, desc[UR4][R4.64] ;  /* 0x0000000404047981 */ /* 0x002ee6000c1e1500 */
[----:B------:R-:W0:Y:S01]  /*0060*/  LDC.64 R6, c[0x0][0x390] ;  /* 0x0000e400ff067b82 */ /* 0x000e220000000a00 */
[----:B--2---:R-:W-:-:S02]  /*0070*/  PRMT R9, R2, 0x9910, RZ ;  /* 0x0000991002097816 */ /* 0x004fc400000000ff */
[----:B---3--:R-:W-:-:S04]  /*0080*/  PRMT R0, R4, 0x9910, RZ ;  /* 0x0000991004007816 */ /* 0x008fc800000000ff */
[----:B------:R-:W-:-:S04]  /*0090*/  ISETP.GT.AND P0, PT, R9, R0, PT ;  /* 0x000000000900720c */ /* 0x000fc80003f04270 */
[----:B------:R-:W-:-:S05]  /*00a0*/  SEL R9, RZ, 0x1, P0 ;  /* 0x00000001ff097807 */ /* 0x000fca0000000000 */
[----:B0-----:R-:W-:Y:S01]  /*00b0*/  STG.E.U16 desc[UR4][R6.64], R9 ;  /* 0x0000000906007986 */ /* 0x001fe2000c101504 */
[----:B------:R-:W-:Y:S05]  /*00c0*/  EXIT ;  /* 0x000000000000794d */ /* 0x000fea0003800000 */
.L_x_42:
        /* <DEDUP_REMOVED lines=11> */
.L_x_98:


//--------------------- .text._Z8ltKernelPKsS0_Ps --------------------------
	.section	.text._Z8ltKernelPKsS0_Ps,"ax",@progbits
	.align	128
        .global         _Z8ltKernelPKsS0_Ps
        .type           _Z8ltKernelPKsS0_Ps,@function
        .size           _Z8ltKernelPKsS0_Ps,(.L_x_99 - _Z8ltKernelPKsS0_Ps)
        .other          _Z8ltKernelPKsS0_Ps,@"STO_CUDA_ENTRY STV_DEFAULT"
_Z8ltKernelPKsS0_Ps:
.text._Z8ltKernelPKsS0_Ps:
        /* <DEDUP_REMOVED lines=9> */
[----:B------:R-:W-:-:S04]  /*0090*/  ISETP.GE.AND P0, PT, R9, R0, PT ;  /* 0x000000000900720c */ /* 0x000fc80003f06270 */
[----:B------:R-:W-:-:S05]  /*00a0*/  SEL R9, RZ, 0x1, P0 ;  /* 0x00000001ff097807 */ /* 0x000fca0000000000 */
[----:B0-----:R-:W-:Y:S01]  /*00b0*/  STG.E.U16 desc[UR4][R6.64], R9 ;  /* 0x0000000906007986 */ /* 0x001fe2000c101504 */
[----:B------:R-:W-:Y:S05]  /*00c0*/  EXIT ;  /* 0x000000000000794d */ /* 0x000fea0003800000 */
.L_x_43:
        /* <DEDUP_REMOVED lines=11> */
.L_x_99:


//--------------------- .text._Z8geKernelPKsS0_Ps --------------------------
	.section	.text._Z8geKernelPKsS0_Ps,"ax",@progbits
	.align	128
        .global         _Z8geKernelPKsS0_Ps
        .type           _Z8geKernelPKsS0_Ps,@function
        .size           _Z8geKernelPKsS0_Ps,(.L_x_100 - _Z8geKernelPKsS0_Ps)
        .other          _Z8geKernelPKsS0_Ps,@"STO_CUDA_ENTRY STV_DEFAULT"
_Z8geKernelPKsS0_Ps:
.text._Z8geKernelPKsS0_Ps:
        /* <DEDUP_REMOVED lines=10> */
[----:B------:R-:W-:-:S05]  /*00a0*/  SEL R9, RZ, 0x1, !P0 ;  /* 0x00000001ff097807 */ /* 0x000fca0004000000 */
[----:B0-----:R-:W-:Y:S01]  /*00b0*/  STG.E.U16 desc[UR4][R6.64], R9 ;  /* 0x0000000906007986 */ /* 0x001fe2000c101504 */
[----:B------:R-:W-:Y:S05]  /*00c0*/  EXIT ;  /* 0x000000000000794d */ /* 0x000fea0003800000 */
.L_x_44:
        /* <DEDUP_REMOVED lines=11> */
.L_x_100:


//--------------------- .text._Z8gtKernelPKsS0_Ps --------------------------
	.section	.text._Z8gtKernelPKsS0_Ps,"ax",@progbits
	.align	128
        .global         _Z8gtKernelPKsS0_Ps
        .type           _Z8gtKernelPKsS0_Ps,@function
        .size           _Z8gtKernelPKsS0_Ps,(.L_x_101 - _Z8gtKernelPKsS0_Ps)
        .other          _Z8gtKernelPKsS0_Ps,@"STO_CUDA_ENTRY STV_DEFAULT"
_Z8gtKernelPKsS0_Ps:
.text._Z8gtKernelPKsS0_Ps:
        /* <DEDUP_REMOVED lines=10> */
[----:B------:R-:W-:-:S05]  /*00a0*/  SEL R9, RZ, 0x1, !P0 ;  /* 0x00000001ff097807 */ /* 0x000fca0004000000 */
[----:B0-----:R-:W-:Y:S01]  /*00b0*/  STG.E.U16 desc[UR4][R6.64], R9 ;  /* 0x0000000906007986 */ /* 0x001fe2000c101504 */
[----:B------:R-:W-:Y:S05]  /*00c0*/  EXIT ;  /* 0x000000000000794d */ /* 0x000fea0003800000 */
.L_x_45:
        /* <DEDUP_REMOVED lines=11> */
.L_x_101:


//--------------------- .text._Z8neKernelPKsS0_Ps --------------------------
	.section	.text._Z8neKernelPKsS0_Ps,"ax",@progbits
	.align	128
        .global         _Z8neKernelPKsS0_Ps
        .type           _Z8neKernelPKsS0_Ps,@function
        .size           _Z8neKernelPKsS0_Ps,(.L_x_102 - _Z8neKernelPKsS0_Ps)
        .other          _Z8neKernelPKsS0_Ps,@"STO_CUDA_ENTRY STV_DEFAULT"
_Z8neKernelPKsS0_Ps:
.text._Z8neKernelPKsS0_Ps:
        /* <DEDUP_REMOVED lines=9> */
[----:B------:R-:W-:-:S04]  /*0090*/  ISETP.NE.AND P0, PT, R9, R0, PT ;  /* 0x000000000900720c */ /* 0x000fc80003f05270 */
[----:B------:R-:W-:-:S05]  /*00a0*/  SEL R9, RZ, 0x1, !P0 ;  /* 0x00000001ff097807 */ /* 0x000fca0004000000 */
[----:B0-----:R-:W-:Y:S01]  /*00b0*/  STG.E.U16 desc[UR4][R6.64], R9 ;  /* 0x0000000906007986 */ /* 0x001fe2000c101504 */
[----:B------:R-:W-:Y:S05]  /*00c0*/  EXIT ;  /* 0x000000000000794d */ /* 0x000fea0003800000 */
.L_x_46:
        /* <DEDUP_REMOVED lines=11> */
.L_x_102:


//--------------------- .text._Z8eqKernelPKsS0_Ps --------------------------
	.section	.text._Z8eqKernelPKsS0_Ps,"ax",@progbits
	.align	128
        .global         _Z8eqKernelPKsS0_Ps
        .type           _Z8eqKernelPKsS0_Ps,@function
        .size           _Z8eqKernelPKsS0_Ps,(.L_x_103 - _Z8eqKernelPKsS0_Ps)
        .other          _Z8eqKernelPKsS0_Ps,@"STO_CUDA_ENTRY STV_DEFAULT"
_Z8eqKernelPKsS0_Ps:
.text._Z8eqKernelPKsS0_Ps:
        /* <DEDUP_REMOVED lines=10> */
[----:B------:R-:W-:-:S05]  /*00a0*/  SEL R9, RZ, 0x1, P0 ;  /* 0x00000001ff097807 */ /* 0x000fca0000000000 */
[----:B0-----:R-:W-:Y:S01]  /*00b0*/  STG.E.U16 desc[UR4][R6.64], R9 ;  /* 0x0000000906007986 */ /* 0x001fe2000c101504 */
[----:B------:R-:W-:Y:S05]  /*00c0*/  EXIT ;  /* 0x000000000000794d */ /* 0x000fea0003800000 */
.L_x_47:
        /* <DEDUP_REMOVED lines=11> */
.L_x_103:


//--------------------- .text._Z9posKernelPKsPs   --------------------------
	.section	.text._Z9posKernelPKsPs,"ax",@progbits
	.align	128
        .global         _Z9posKernelPKsPs
        .type           _Z9posKernelPKsPs,@function
        .size           _Z9posKernelPKsPs,(.L_x_104 - _Z9posKernelPKsPs)
        .other          _Z9posKernelPKsPs,@"STO_CUDA_ENTRY STV_DEFAULT"
_Z9posKernelPKsPs:
.text._Z9posKernelPKsPs:
[----:B------:R-:W-:Y:S08]  /*0000*/  LDC R1, c[0x0][0x37c] ;  /* 0x0000df00ff017b82 */ /* 0x000ff00000000800 */
[----:B------:R-:W0:Y:S01]  /*0010*/  LDC.64 R2, c[0x0][0x380] ;  /* 0x0000e000ff027b82 */ /* 0x000e220000000a00 */
[----:B------:R-:W0:Y:S02]  /*0020*/  LDCU.64 UR4, c[0x0][0x358] ;  /* 0x00006b00ff0477ac */ /* 0x000e240008000a00 */
[----:B0-----:R-:W2:Y:S05]  /*0030*/  LDG.E.U16 R3, desc[UR4][R2.64] ;  /* 0x0000000402037981 */ /* 0x001eaa000c1e1500 */
[----:B------:R-:W2:Y:S02]  /*0040*/  LDC.64 R4, c[0x0][0x388] ;  /* 0x0000e200ff047b82 */ /* 0x000ea40000000a00 */
[----:B--2---:R-:W-:Y:S01]  /*0050*/  STG.E.U16 desc[UR4][R4.64], R3 ;  /* 0x0000000304007986 */ /* 0x004fe2000c101504 */
[----:B------:R-:W-:Y:S05]  /*0060*/  EXIT ;  /* 0x000000000000794d */ /* 0x000fea0003800000 */
.L_x_48:
        /* <DEDUP_REMOVED lines=9> */
.L_x_104:


//--------------------- .text._Z9negKernelPKsPs   --------------------------
	.section	.text._Z9negKernelPKsPs,"ax",@progbits
	.align	128
        .global         _Z9negKernelPKsPs
        .type           _Z9negKernelPKsPs,@function
        .size           _Z9negKernelPKsPs,(.L_x_105 - _Z9negKernelPKsPs)
        .other          _Z9negKernelPKsPs,@"STO_CUDA_ENTRY STV_DEFAULT"
_Z9negKernelPKsPs:
.text._Z9negKernelPKsPs:
[----:B------:R-:W-:Y:S08]  /*0000*/  LDC R1, c[0x0][0x37c] ;  /* 0x0000df00ff017b82 */ /* 0x000ff00000000800 */
[----:B------:R-:W0:Y:S01]  /*0010*/  LDC.64 R2, c[0x0][0x380] ;  /* 0x0000e000ff027b82 */ /* 0x000e220000000a00 */
[----:B------:R-:W0:Y:S02]  /*0020*/  LDCU.64 UR4, c[0x0][0x358] ;  /* 0x00006b00ff0477ac */ /* 0x000e240008000a00 */
[----:B0-----:R-:W2:Y:S05]  /*0030*/  LDG.E.U16 R2, desc[UR4][R2.64] ;  /* 0x0000000402027981 */ /* 0x001eaa000c1e1500 */
[----:B------:R-:W0:Y:S01]  /*0040*/  LDC.64 R4, c[0x0][0x388] ;  /* 0x0000e200ff047b82 */ /* 0x000e220000000a00 */
[----:B--2---:R-:W-:-:S04]  /*0050*/  IADD3 R7, PT, PT, RZ, -R2, RZ ;  /* 0x80000002ff077210 */ /* 0x004fc80007ffe0ff */
[----:B------:R-:W-:-:S05]  /*0060*/  PRMT R7, R7, 0x7710, RZ ;  /* 0x0000771007077816 */ /* 0x000fca00000000ff */
[----:B0-----:R-:W-:Y:S01]  /*0070*/  STG.E.U16 desc[UR4][R4.64], R7 ;  /* 0x0000000704007986 */ /* 0x001fe2000c101504 */
[----:B------:R-:W-:Y:S05]  /*0080*/  EXIT ;  /* 0x000000000000794d */ /* 0x000fea0003800000 */
.L_x_49:
        /* <DEDUP_REMOVED lines=15> */
.L_x_105:


//--------------------- .text._Z9absKernelPKsPs   --------------------------
	.section	.text._Z9absKernelPKsPs,"ax",@progbits
	.align	128
        .global         _Z9absKernelPKsPs
        .type           _Z9absKernelPKsPs,@function
        .size           _Z9absKernelPKsPs,(.L_x_106 - _Z9absKernelPKsPs)
        .other          _Z9absKernelPKsPs,@"STO_CUDA_ENTRY STV_DEFAULT"
_Z9absKernelPKsPs:
.text._Z9absKernelPKsPs:
[----:B------:R-:W-:Y:S08]  /*0000*/  LDC R1, c[0x0][0x37c] ;  /* 0x0000df00ff017b82 */ /* 0x000ff00000000800 */
[----:B------:R-:W0:Y:S01]  /*0010*/  LDC.64 R2, c[0x0][0x380] ;  /* 0x0000e000ff027b82 */ /* 0x000e220000000a00 */
[----:B------:R-:W0:Y:S02]  /*0020*/  LDCU.64 UR4, c[0x0][0x358] ;  /* 0x00006b00ff0477ac */ /* 0x000e240008000a00 */
[----:B0-----:R-:W2:Y:S05]  /*0030*/  LDG.E.U16 R2, desc[UR4][R2.64] ;  /* 0x0000000402027981 */ /* 0x001eaa000c1e1500 */
[----:B------:R-:W0:Y:S01]  /*0040*/  LDC.64 R4, c[0x0][0x388] ;  /* 0x0000e200ff047b82 */ /* 0x000e220000000a00 */
[----:B--2---:R-:W-:-:S04]  /*0050*/  PRMT R0, R2, 0x9910, RZ ;  /* 0x0000991002007816 */ /* 0x004fc800000000ff */
[----:B------:R-:W-:-:S04]  /*0060*/  IABS R0, R0 ;  /* 0x0000000000007213 */ /* 0x000fc80000000000 */
[----:B------:R-:W-:-:S05]  /*0070*/  PRMT R7, R0, 0x7710, RZ ;  /* 0x0000771000077816 */ /* 0x000fca00000000ff */
[----:B0-----:R-:W-:Y:S01]  /*0080*/  STG.E.U16 desc[UR4][R4.64], R7 ;  /* 0x0000000704007986 */ /* 0x001fe2000c101504 */
[----:B------:R-:W-:Y:S05]  /*0090*/  EXIT ;  /* 0x000000000000794d */ /* 0x000fea0003800000 */
.L_x_50:
        /* <DEDUP_REMOVED lines=14> */
.L_x_106:


//--------------------- .text._Z9powKernelPKsS0_Ps --------------------------
	.section	.text._Z9powKernelPKsS0_Ps,"ax",@progbits
	.align	128
        .global         _Z9powKernelPKsS0_Ps
        .type           _Z9powKernelPKsS0_Ps,@function
        .size           _Z9powKernelPKsS0_Ps,(.L_x_65 - _Z9powKernelPKsS0_Ps)
        .other          _Z9powKernelPKsS0_Ps,@"STO_CUDA_ENTRY STV_DEFAULT"
_Z9powKernelPKsS0_Ps:
.text._Z9powKernelPKsS0_Ps:
[----:B------:R-:W-:Y:S08]  /*0000*/  LDC R1, c[0x0][0x37c] ;  /* 0x0000df00ff017b82 */ /* 0x000ff00000000800 */
[----:B------:R-:W0:Y:S01]  /*0010*/  LDC.64 R10, c[0x0][0x388] ;  /* 0x0000e200ff0a7b82 */ /* 0x000e220000000a00 */
[----:B------:R-:W0:Y:S07]  /*0020*/  LDCU.64 UR4, c[0x0][0x358] ;  /* 0x00006b00ff0477ac */ /* 0x000e2e0008000a00 */
[----:B------:R-:W1:Y:S01]  /*0030*/  LDC.64 R8, c[0x0][0x380] ;  /* 0x0000e000ff087b82 */ /* 0x000e620000000a00 */
[----:B0-----:R-:W2:Y:S04]  /*0040*/  LDG.E.U16 R2, desc[UR4][R10.64] ;  /* 0x000000040a027981 */ /* 0x001ea8000c1e1500 */
[----:B-1----:R-:W3:Y:S01]  /*0050*/  LDG.E.U16 R3, desc[UR4][R8.64] ;  /* 0x0000000408037981 */ /* 0x002ee2000c1e1500 */
[----:B--2---:R-:W0:Y:S08]  /*0060*/  I2F.F64.S16 R4, R2 ;  /* 0x0000000200047312 */ /* 0x004e300000101c00 */
[----:B---3--:R1:W2:Y:S01]  /*0070*/  I2F.F64.S16 R6, R3 ;  /* 0x0000000300067312 */ /* 0x0082a20000101c00 */
        /* <DEDUP_REMOVED lines=8> */
[----:B------:R-:W-:Y:S05]  /*0100*/  CALL.REL.NOINC `($_Z9powKernelPKsS0_Ps$__internal_accurate_pow) ;  /* 0x0000000000747944 */ /* 0x000fea0003c00000 */
[----:B------:R-:W-:Y:S01]  /*0110*/  IMAD.MOV.U32 R8, RZ, RZ, R11 ;  /* 0x000000ffff087224 */ /* 0x000fe200078e000b */
[C---:B------:R-:W-:Y:S01]  /*0120*/  ISETP.NE.AND P4, PT, R3.reuse, RZ, PT ;  /* 0x000000ff0300720c */ /* 0x040fe20003f85270 */
[----:B------:R-:W-:Y:S01]  /*0130*/  IMAD.MOV.U32 R9, RZ, RZ, R14 ;  /* 0x000000ffff097224 */ /* 0x000fe200078e000e */
[----:B------:R-:W-:Y:S02]  /*0140*/  PRMT R0, R3, 0x9910, RZ ;  /* 0x0000991003007816 */ /* 0x000fe400000000ff */
[----:B------:R-:W-:Y:S02]  /*0150*/  ISETP.GE.AND P3, PT, R7, RZ, PT ;  /* 0x000000ff0700720c */ /* 0x000fe40003f66270 */
[----:B------:R-:W-:Y:S01]  /*0160*/  ISETP.NE.AND P1, PT, R2, RZ, PT ;  /* 0x000000ff0200720c */ /* 0x000fe20003f25270 */
[----:B------:R-:W-:Y:S01]  /*0170*/  DADD R8, -RZ, -R8 ;  /* 0x00000000ff087229 */ /* 0x000fe20000000908 */
[----:B------:R-:W-:-:S09]  /*0180*/  ISETP.NE.AND P2, PT, R0, 0x1, PT ;  /* 0x000000010000780c */ /* 0x000fd20003f45270 */
[-C--:B------:R-:W-:Y:S02]  /*0190*/  FSEL R8, R8, R11.reuse, !P0 ;  /* 0x0000000b08087208 */ /* 0x080fe40004000000 */
[-C--:B------:R-:W-:Y:S02]  /*01a0*/  FSEL R9, R9, R14.reuse, !P0 ;  /* 0x0000000e09097208 */ /* 0x080fe40004000000 */
[----:B------:R-:W-:Y:S02]  /*01b0*/  FSEL R2, R8, R11, !P3 ;  /* 0x0000000b08027208 */ /* 0x000fe40005800000 */
[----:B------:R-:W-:Y:S01]  /*01c0*/  FSEL R3, R9, R14, !P3 ;  /* 0x0000000e09037208 */ /* 0x000fe20005800000 */
[----:B------:R-:W-:Y:S06]  /*01d0*/  @P4 BRA `(.L_x_51) ;  /* 0x0000000000204947 */ /* 0x000fec0003800000 */
        /* <DEDUP_REMOVED lines=8> */
.L_x_51:
[----:B------:R-:W-:Y:S02]  /*0260*/  FSEL R4, R2, RZ, P1 ;  /* 0x000000ff02047208 */ /* 0x000fe40000800000 */
[----:B------:R-:W-:Y:S02]  /*0270*/  FSEL R0, R3, 1.875, P1 ;  /* 0x3ff0000003007808 */ /* 0x000fe40000800000 */
[----:B------:R-:W0:Y:S01]  /*0280*/  LDC.64 R2, c[0x0][0x390] ;  /* 0x0000e400ff027b82 */ /* 0x000e220000000a00 */
[----:B------:R-:W-:Y:S02]  /*0290*/  FSEL R4, R4, RZ, P2 ;  /* 0x000000ff04047208 */ /* 0x000fe40001000000 */
[----:B------:R-:W-:-:S06]  /*02a0*/  FSEL R5, R0, 1.875, P2 ;  /* 0x3ff0000000057808 */ /* 0x000fcc0001000000 */
[----:B------:R-:W0:Y:S02]  /*02b0*/  F2I.F64.TRUNC R5, R4 ;  /* 0x0000000400057311 */ /* 0x000e24000030d100 */
[----:B0-----:R-:W-:Y:S01]  /*02c0*/  STG.E.U16 desc[UR4][R2.64], R5 ;  /* 0x0000000502007986 */ /* 0x001fe2000c101504 */
[----:B------:R-:W-:Y:S05]  /*02d0*/  EXIT ;  /* 0x000000000000794d */ /* 0x000fea0003800000 */
        .type           $_Z9powKernelPKsS0_Ps$__internal_accurate_pow,@function
        .size           $_Z9powKernelPKsS0_Ps$__internal_accurate_pow,(.L_x_65 - $_Z9powKernelPKsS0_Ps$__internal_accurate_pow)
$_Z9powKernelPKsS0_Ps$__internal_accurate_pow:
        /* <DEDUP_REMOVED lines=169> */
.L_x_52:
[----:B------:R-:W-:Y:S02]  /*0d70*/  DFMA R14, R14, R8, R8 ;  /* 0x000000080e0e722b */ /* 0x000fe40000000008 */
[----:B------:R-:W-:-:S08]  /*0d80*/  DSETP.NEU.AND P1, PT, |R8|, +INF , PT ;  /* 0x7ff000000800742a */ /* 0x000fd00003f2d200 */
[----:B------:R-:W-:Y:S01]  /*0d90*/  FSEL R11, R8, R14, !P1 ;  /* 0x0000000e080b7208 */ /* 0x000fe20004800000 */
[----:B------:R-:W-:Y:S01]  /*0da0*/  IMAD.MOV.U32 R8, RZ, RZ, R0 ;  /* 0x000000ffff087224 */ /* 0x000fe200078e0000 */
[----:B------:R-:W-:Y:S01]  /*0db0*/  FSEL R14, R9, R15, !P1 ;  /* 0x0000000f090e7208 */ /* 0x000fe20004800000 */
[----:B------:R-:W-:-:S04]  /*0dc0*/  IMAD.MOV.U32 R9, RZ, RZ, 0x0 ;  /* 0x00000000ff097424 */ /* 0x000fc800078e00ff */
[----:B------:R-:W-:Y:S05]  /*0dd0*/  RET.REL.NODEC R8 `(_Z9powKernelPKsS0_Ps) ;  /* 0xfffffff008887950 */ /* 0x000fea0003c3ffff */
.L_x_53:
        /* <DEDUP_REMOVED lines=10> */
.L_x_65:


//--------------------- .text._Z9modKernelPKsS0_Ps --------------------------
	.section	.text._Z9modKernelPKsS0_Ps,"ax",@progbits
	.align	128
        .global         _Z9modKernelPKsS0_Ps
        .type           _Z9modKernelPKsS0_Ps,@function
        .size           _Z9modKernelPKsS0_Ps,(.L_x_108 - _Z9modKernelPKsS0_Ps)
        .other          _Z9modKernelPKsS0_Ps,@"STO_CUDA_ENTRY STV_DEFAULT"
_Z9modKernelPKsS0_Ps:
.text._Z9modKernelPKsS0_Ps:
[----:B------:R-:W-:Y:S08]  /*0000*/  LDC R1, c[0x0][0x37c] ;  /* 0x0000df00ff017b82 */ /* 0x000ff00000000800 */
[----:B------:R-:W0:Y:S01]  /*0010*/  LDC.64 R4, c[0x0][0x388] ;  /* 0x0000e200ff047b82 */ /* 0x000e220000000a00 */
[----:B------:R-:W0:Y:S02]  /*0020*/  LDCU.64 UR4, c[0x0][0x358] ;  /* 0x00006b00ff0477ac */ /* 0x000e240008000a00 */
[----:B0-----:R-:W2:Y:S05]  /*0030*/  LDG.E.S16 R4, desc[UR4][R4.64] ;  /* 0x0000000404047981 */ /* 0x001eaa000c1e1700 */
[----:B------:R-:W0:Y:S02]  /*0040*/  LDC.64 R2, c[0x0][0x380] ;  /* 0x0000e000ff027b82 */ /* 0x000e240000000a00 */
[----:B0-----:R0:W3:Y:S01]  /*0050*/  LDG.E.S16 R0, desc[UR4][R2.64] ;  /* 0x0000000402007981 */ /* 0x0010e2000c1e1700 */
        /* <DEDUP_REMOVED lines=23> */
[----:B0-----:R-:W-:Y:S01]  /*01d0*/  STG.E.U16 desc[UR4][R2.64], R7 ;  /* 0x0000000702007986 */ /* 0x001fe2000c101504 */
[----:B------:R-:W-:Y:S05]  /*01e0*/  EXIT ;  /* 0x000000000000794d */ /* 0x000fea0003800000 */
.L_x_54:
        /* <DEDUP_REMOVED lines=9> */
.L_x_108:


//--------------------- .text._Z10fdivKernelPKsS0_Ps --------------------------
	.section	.text._Z10fdivKernelPKsS0_Ps,"ax",@progbits
	.align	128
        .global         _Z10fdivKernelPKsS0_Ps
        .type           _Z10fdivKernelPKsS0_Ps,@function
        .size           _Z10fdivKernelPKsS0_Ps,(.L_x_109 - _Z10fdivKernelPKsS0_Ps)
        .other          _Z10fdivKernelPKsS0_Ps,@"STO_CUDA_ENTRY STV_DEFAULT"
_Z10fdivKernelPKsS0_Ps:
.text._Z10fdivKernelPKsS0_Ps:
        /* <DEDUP_REMOVED lines=31> */
[----:B0-----:R-:W-:Y:S01]  /*01f0*/  STG.E.U16 desc[UR4][R2.64], R7 ;  /* 0x0000000702007986 */ /* 0x001fe2000c101504 */
[----:B------:R-:W-:Y:S05]  /*0200*/  EXIT ;  /* 0x000000000000794d */ /* 0x000fea0003800000 */
.L_x_55:
        /* <DEDUP_REMOVED lines=15> */
.L_x_109:


//--------------------- .text._Z10tdivKernelPKsS0_Ps --------------------------
	.section	.text._Z10tdivKernelPKsS0_Ps,"ax",@progbits
	.align	128
        .global         _Z10tdivKernelPKsS0_Ps
        .type           _Z10tdivKernelPKsS0_Ps,@function
        .size           _Z10tdivKernelPKsS0_Ps,(.L_x_110 - _Z10tdivKernelPKsS0_Ps)
        .other          _Z10tdivKernelPKsS0_Ps,@"STO_CUDA_ENTRY STV_DEFAULT"
_Z10tdivKernelPKsS0_Ps:
.text._Z10tdivKernelPKsS0_Ps:
        /* <DEDUP_REMOVED lines=33> */
.L_x_56:
        /* <DEDUP_REMOVED lines=15> */
.L_x_110:


//--------------------- .text._Z9mulKernelPKsS0_Ps --------------------------
	.section	.text._Z9mulKernelPKsS0_Ps,"ax",@progbits
	.align	128
        .global         _Z9mulKernelPKsS0_Ps
        .type           _Z9mulKernelPKsS0_Ps,@function
        .size           _Z9mulKernelPKsS0_Ps,(.L_x_111 - _Z9mulKernelPKsS0_Ps)
        .other          _Z9mulKernelPKsS0_Ps,@"STO_CUDA_ENTRY STV_DEFAULT"
_Z9mulKernelPKsS0_Ps:
.text._Z9mulKernelPKsS0_Ps:
        /* <DEDUP_REMOVED lines=8> */
[----:B---3--:R-:W-:-:S05]  /*0080*/  PRMT R0, R4, 0x9910, RZ ;  /* 0x0000991004007816 */ /* 0x008fca00000000ff */
[----:B------:R-:W-:-:S05]  /*0090*/  IMAD R9, R9, R0, RZ ;  /* 0x0000000009097224 */ /* 0x000fca00078e02ff */
[----:B0-----:R-:W-:Y:S01]  /*00a0*/  STG.E.U16 desc[UR4][R6.64], R9 ;  /* 0x0000000906007986 */ /* 0x001fe2000c101504 */
[----:B------:R-:W-:Y:S05]  /*00b0*/  EXIT ;  /* 0x000000000000794d */ /* 0x000fea0003800000 */
.L_x_57:
        /* <DEDUP_REMOVED lines=12> */
.L_x_111:


//--------------------- .text._Z9subKernelPKsS0_Ps --------------------------
	.section	.text._Z9subKernelPKsS0_Ps,"ax",@progbits
	.align	128
        .global         _Z9subKernelPKsS0_Ps
        .type           _Z9subKernelPKsS0_Ps,@function
        .size           _Z9subKernelPKsS0_Ps,(.L_x_112 - _Z9subKernelPKsS0_Ps)
        .other          _Z9subKernelPKsS0_Ps,@"STO_CUDA_ENTRY STV_DEFAULT"
_Z9subKernelPKsS0_Ps:
.text._Z9subKernelPKsS0_Ps:
[----:B------:R-:W-:Y:S08]  /*0000*/  LDC R1, c[0x0][0x37c] ;  /* 0x0000df00ff017b82 */ /* 0x000ff00000000800 */
[----:B------:R-:W0:Y:S01]  /*0010*/  LDC.64 R4, c[0x0][0x388] ;  /* 0x0000e200ff047b82 */ /* 0x000e220000000a00 */
[----:B------:R-:W0:Y:S07]  /*0020*/  LDCU.64 UR4, c[0x0][0x358] ;  /* 0x00006b00ff0477ac */ /* 0x000e2e0008000a00 */
[----:B------:R-:W1:Y:S01]  /*0030*/  LDC.64 R2, c[0x0][0x380] ;  /* 0x0000e000ff027b82 */ /* 0x000e620000000a00 */
[----:B0-----:R-:W2:Y:S04]  /*0040*/  LDG.E.U16 R4, desc[UR4][R4.64] ;  /* 0x0000000404047981 */ /* 0x001ea8000c1e1500 */
[----:B-1----:R-:W3:Y:S03]  /*0050*/  LDG.E.U16 R2, desc[UR4][R2.64] ;  /* 0x0000000402027981 */ /* 0x002ee6000c1e1500 */
[----:B------:R-:W0:Y:S01]  /*0060*/  LDC.64 R6, c[0x0][0x390] ;  /* 0x0000e400ff067b82 */ /* 0x000e220000000a00 */
[----:B--2---:R-:W-:-:S05]  /*0070*/  IMAD.MOV R9, RZ, RZ, -R4 ;  /* 0x000000ffff097224 */ /* 0x004fca00078e0a04 */
[----:B------:R-:W-:-:S04]  /*0080*/  PRMT R9, R9, 0x7710, RZ ;  /* 0x0000771009097816 */ /* 0x000fc800000000ff */
[----:B---3--:R-:W-:-:S05]  /*0090*/  IADD3 R9, PT, PT, R2, R9, RZ ;  /* 0x0000000902097210 */ /* 0x008fca0007ffe0ff */
[----:B0-----:R-:W-:Y:S01]  /*00a0*/  STG.E.U16 desc[UR4][R6.64], R9 ;  /* 0x0000000906007986 */ /* 0x001fe2000c101504 */
[----:B------:R-:W-:Y:S05]  /*00b0*/  EXIT ;  /* 0x000000000000794d */ /* 0x000fea0003800000 */
.L_x_58:
        /* <DEDUP_REMOVED lines=12> */
.L_x_112:


//--------------------- .text._Z9addKernelPKsS0_Ps --------------------------
	.section	.text._Z9addKernelPKsS0_Ps,"ax",@progbits
	.align	128
        .global         _Z9addKernelPKsS0_Ps
        .type           _Z9addKernelPKsS0_Ps,@function
        .size           _Z9addKernelPKsS0_Ps,(.L_x_113 - _Z9addKernelPKsS0_Ps)
        .other          _Z9addKernelPKsS0_Ps,@"STO_CUDA_ENTRY STV_DEFAULT"
_Z9addKernelPKsS0_Ps:
.text._Z9addKernelPKsS0_Ps:
[----:B------:R-:W-:Y:S08]  /*0000*/  LDC R1, c[0x0][0x37c] ;  /* 0x0000df00ff017b82 */ /* 0x000ff00000000800 */
[----:B------:R-:W0:Y:S01]  /*0010*/  LDC.64 R2, c[0x0][0x380] ;  /* 0x0000e000ff027b82 */ /* 0x000e220000000a00 */
[----:B------:R-:W0:Y:S07]  /*0020*/  LDCU.64 UR4, c[0x0][0x358] ;  /* 0x00006b00ff0477ac */ /* 0x000e2e0008000a00 */
[----:B------:R-:W1:Y:S01]  /*0030*/  LDC.64 R4, c[0x0][0x388] ;  /* 0x0000e200ff047b82 */ /* 0x000e620000000a00 */
[----:B0-----:R-:W2:Y:S04]  /*0040*/  LDG.E.U16 R2, desc[UR4][R2.64] ;  /* 0x0000000402027981 */ /* 0x001ea8000c1e1500 */
[----:B-1----:R-:W2:Y:S03]  /*0050*/  LDG.E.U16 R5, desc[UR4][R4.64] ;  /* 0x0000000404057981 */ /* 0x002ea6000c1e1500 */
[----:B------:R-:W0:Y:S01]  /*0060*/  LDC.64 R6, c[0x0][0x390] ;  /* 0x0000e400ff067b82 */ /* 0x000e220000000a00 */
[----:B--2---:R-:W-:-:S05]  /*0070*/  IADD3 R9, PT, PT, R2, R5, RZ ;  /* 0x0000000502097210 */ /* 0x004fca0007ffe0ff */
[----:B0-----:R-:W-:Y:S01]  /*0080*/  STG.E.U16 desc[UR4][R6.64], R9 ;  /* 0x0000000906007986 */ /* 0x001fe2000c101504 */
[----:B------:R-:W-:Y:S05]  /*0090*/  EXIT ;  /* 0x000000000000794d */ /* 0x000fea0003800000 */
.L_x_59:
        /* <DEDUP_REMOVED lines=14> */
.L_x_113:


//--------------------- .nv.shared.reserved.0     --------------------------
	.section	.nv.shared.reserved.0,"aw",@nobits
	.weak		__nv_reservedSMEM_offset_0_alias
	.size		__nv_reservedSMEM_offset_0_alias, 0, 64
	.other		__nv_reservedSMEM_offset_0_alias,@"STO_CUDA_RESERVED_SHARED STV_DEFAULT"
__nv_reservedSMEM_offset_0_alias:
	.zero		0
	.zero		64


//--------------------- .nv.constant0._Z8leKernelPKlS0_Pl --------------------------
	.section	.nv.constant0._Z8leKernelPKlS0_Pl,"a",@progbits
	.sectionflags	@""
	.align	4
.nv.constant0._Z8leKernelPKlS0_Pl:
	.zero		920


//--------------------- .nv.constant0._Z8ltKernelPKlS0_Pl --------------------------
	.section	.nv.constant0._Z8ltKernelPKlS0_Pl,"a",@progbits
	.sectionflags	@""
	.align	4
.nv.constant0._Z8ltKernelPKlS0_Pl:
	.zero		920


//--------------------- .nv.constant0._Z8geKernelPKlS0_Pl --------------------------
	.section	.nv.constant0._Z8geKernelPKlS0_Pl,"a",@progbits
	.sectionflags	@""
	.align	4
.nv.constant0._Z8geKernelPKlS0_Pl:
	.zero		920


//--------------------- .nv.constant0._Z8gtKernelPKlS0_Pl --------------------------
	.section	.nv.constant0._Z8gtKernelPKlS0_Pl,"a",@progbits
	.sectionflags	@""
	.align	4
.nv.constant0._Z8gtKernelPKlS0_Pl:
	.zero		920


//--------------------- .nv.constant0._Z8neKernelPKlS0_Pl --------------------------
	.section	.nv.constant0._Z8neKernelPKlS0_Pl,"a",@progbits
	.sectionflags	@""
	.align	4
.nv.constant0._Z8neKernelPKlS0_Pl:
	.zero		920


//--------------------- .nv.constant0._Z8eqKernelPKlS0_Pl --------------------------
	.section	.nv.constant0._Z8eqKernelPKlS0_Pl,"a",@progbits
	.sectionflags	@""
	.align	4
.nv.constant0._Z8eqKernelPKlS0_Pl:
	.zero		920


//--------------------- .nv.constant0._Z9posKernelPKlPl --------------------------
	.section	.nv.constant0._Z9posKernelPKlPl,"a",@progbits
	.sectionflags	@""
	.align	4
.nv.constant0._Z9posKernelPKlPl:
	.zero		912


//--------------------- .nv.constant0._Z9negKernelPKlPl --------------------------
	.section	.nv.constant0._Z9negKernelPKlPl,"a",@progbits
	.sectionflags	@""
	.align	4
.nv.constant0._Z9negKernelPKlPl:
	.zero		912


//--------------------- .nv.constant0._Z9absKernelPKlPl --------------------------
	.section	.nv.constant0._Z9absKernelPKlPl,"a",@progbits
	.sectionflags	@""
	.align	4
.nv.constant0._Z9absKernelPKlPl:
	.zero		912


//--------------------- .nv.constant0._Z9powKernelPKlS0_Pl --------------------------
	.section	.nv.constant0._Z9powKernelPKlS0_Pl,"a",@progbits
	.sectionflags	@""
	.align	4
.nv.constant0._Z9powKernelPKlS0_Pl:
	.zero		920


//--------------------- .nv.constant0._Z9modKernelPKlS0_Pl --------------------------
	.section	.nv.constant0._Z9modKernelPKlS0_Pl,"a",@progbits
	.sectionflags	@""
	.align	4
.nv.constant0._Z9modKernelPKlS0_Pl:
	.zero		920


//--------------------- .nv.constant0._Z10fdivKernelPKlS0_Pl --------------------------
	.section	.nv.constant0._Z10fdivKernelPKlS0_Pl,"a",@progbits
	.sectionflags	@""
	.align	4
.nv.constant0._Z10fdivKernelPKlS0_Pl:
	.zero		920


//--------------------- .nv.constant0._Z10tdivKernelPKlS0_Pl --------------------------
	.section	.nv.constant0._Z10tdivKernelPKlS0_Pl,"a",@progbits
	.sectionflags	@""
	.align	4
.nv.constant0._Z10tdivKernelPKlS0_Pl:
	.zero		920


//--------------------- .nv.constant0._Z9mulKernelPKlS0_Pl --------------------------
	.section	.nv.constant0._Z9mulKernelPKlS0_Pl,"a",@progbits
	.sectionflags	@""
	.align	4
.nv.constant0._Z9mulKernelPKlS0_Pl:
	.zero		920


//--------------------- .nv.constant0._Z9subKernelPKlS0_Pl --------------------------
	.section	.nv.constant0._Z9subKernelPKlS0_Pl,"a",@progbits
	.sectionflags	@""
	.align	4
.nv.constant0._Z9subKernelPKlS0_Pl:
	.zero		920


//--------------------- .nv.constant0._Z9addKernelPKlS0_Pl --------------------------
	.section	.nv.constant0._Z9addKernelPKlS0_Pl,"a",@progbits
	.sectionflags	@""
	.align	4
.nv.constant0._Z9addKernelPKlS0_Pl:
	.zero		920


//--------------------- .nv.constant0._Z8leKernelPKiS0_Pi --------------------------
	.section	.nv.constant0._Z8leKernelPKiS0_Pi,"a",@progbits
	.sectionflags	@""
	.align	4
.nv.constant0._Z8leKernelPKiS0_Pi:
	.zero		920


//--------------------- .nv.constant0._Z8ltKernelPKiS0_Pi --------------------------
	.section	.nv.constant0._Z8ltKernelPKiS0_Pi,"a",@progbits
	.sectionflags	@""
	.align	4
.nv.constant0._Z8ltKernelPKiS0_Pi:
	.zero		920


//--------------------- .nv.constant0._Z8geKernelPKiS0_Pi --------------------------
	.section	.nv.constant0._Z8geKernelPKiS0_Pi,"a",@progbits
	.sectionflags	@""
	.align	4
.nv.constant0._Z8geKernelPKiS0_Pi:
	.zero		920


//--------------------- .nv.constant0._Z8gtKernelPKiS0_Pi --------------------------
	.section	.nv.constant0._Z8gtKernelPKiS0_Pi,"a",@progbits
	.sectionflags	@""
	.align	4
.nv.constant0._Z8gtKernelPKiS0_Pi:
	.zero		920


//--------------------- .nv.constant0._Z8neKernelPKiS0_Pi --------------------------
	.section	.nv.constant0._Z8neKernelPKiS0_Pi,"a",@progbits
	.sectionflags	@""
	.align	4
.nv.constant0._Z8neKernelPKiS0_Pi:
	.zero		920


//--------------------- .nv.constant0._Z8eqKernelPKiS0_Pi --------------------------
	.section	.nv.constant0._Z8eqKernelPKiS0_Pi,"a",@progbits
	.sectionflags	@""
	.align	4
.nv.constant0._Z8eqKernelPKiS0_Pi:
	.zero		920


//--------------------- .nv.constant0._Z9posKernelPKiPi --------------------------
	.section	.nv.constant0._Z9posKernelPKiPi,"a",@progbits
	.sectionflags	@""
	.align	4
.nv.constant0._Z9posKernelPKiPi:
	.zero		912


//--------------------- .nv.constant0._Z9negKernelPKiPi --------------------------
	.section	.nv.constant0._Z9negKernelPKiPi,"a",@progbits
	.sectionflags	@""
	.align	4
.nv.constant0._Z9negKernelPKiPi:
	.zero		912


//--------------------- .nv.constant0._Z9absKernelPKiPi --------------------------
	.section	.nv.constant0._Z9absKernelPKiPi,"a",@progbits
	.sectionflags	@""
	.align	4
.nv.constant0._Z9absKernelPKiPi:
	.zero		912


//--------------------- .nv.constant0._Z9powKernelPKiS0_Pi --------------------------
	.section	.nv.constant0._Z9powKernelPKiS0_Pi,"a",@progbits
	.sectionflags	@""
	.align	4
.nv.constant0._Z9powKernelPKiS0_Pi:
	.zero		920


//--------------------- .nv.constant0._Z9modKernelPKiS0_Pi --------------------------
	.section	.nv.constant0._Z9modKernelPKiS0_Pi,"a",@progbits
	.sectionflags	@""
	.align	4
.nv.constant0._Z9modKernelPKiS0_Pi:
	.zero		920


//--------------------- .nv.constant0._Z10fdivKernelPKiS0_Pi --------------------------
	.section	.nv.constant0._Z10fdivKernelPKiS0_Pi,"a",@progbits
	.sectionflags	@""
	.align	4
.nv.constant0._Z10fdivKernelPKiS0_Pi:
	.zero		920


//--------------------- .nv.constant0._Z10tdivKernelPKiS0_Pi --------------------------
	.section	.nv.constant0._Z10tdivKernelPKiS0_Pi,"a",@progbits
	.sectionflags	@""
	.align	4
.nv.constant0._Z10tdivKernelPKiS0_Pi:
	.zero		920


//--------------------- .nv.constant0._Z9mulKernelPKiS0_Pi --------------------------
	.section	.nv.constant0._Z9mulKernelPKiS0_Pi,"a",@progbits
	.sectionflags	@""
	.align	4
.nv.constant0._Z9mulKernelPKiS0_Pi:
	.zero		920


//--------------------- .nv.constant0._Z9subKernelPKiS0_Pi --------------------------
	.section	.nv.constant0._Z9subKernelPKiS0_Pi,"a",@progbits
	.sectionflags	@""
	.align	4
.nv.constant0._Z9subKernelPKiS0_Pi:
	.zero		920


//--------------------- .nv.constant0._Z9addKernelPKiS0_Pi --------------------------
	.section	.nv.constant0._Z9addKernelPKiS0_Pi,"a",@progbits
	.sectionflags	@""
	.align	4
.nv.constant0._Z9addKernelPKiS0_Pi:
	.zero		920


//--------------------- .nv.constant0._Z8leKernelPKsS0_Ps --------------------------
	.section	.nv.constant0._Z8leKernelPKsS0_Ps,"a",@progbits
	.sectionflags	@""
	.align	4
.nv.constant0._Z8leKernelPKsS0_Ps:
	.zero		920


//--------------------- .nv.constant0._Z8ltKernelPKsS0_Ps --------------------------
	.section	.nv.constant0._Z8ltKernelPKsS0_Ps,"a",@progbits
	.sectionflags	@""
	.align	4
.nv.constant0._Z8ltKernelPKsS0_Ps:
	.zero		920


//--------------------- .nv.constant0._Z8geKernelPKsS0_Ps --------------------------
	.section	.nv.constant0._Z8geKernelPKsS0_Ps,"a",@progbits
	.sectionflags	@""
	.align	4
.nv.constant0._Z8geKernelPKsS0_Ps:
	.zero		920


//--------------------- .nv.constant0._Z8gtKernelPKsS0_Ps --------------------------
	.section	.nv.constant0._Z8gtKernelPKsS0_Ps,"a",@progbits
	.sectionflags	@""
	.align	4
.nv.constant0._Z8gtKernelPKsS0_Ps:
	.zero		920


//--------------------- .nv.constant0._Z8neKernelPKsS0_Ps --------------------------
	.section	.nv.constant0._Z8neKernelPKsS0_Ps,"a",@progbits
	.sectionflags	@""
	.align	4
.nv.constant0._Z8neKernelPKsS0_Ps:
	.zero		920


//--------------------- .nv.constant0._Z8eqKernelPKsS0_Ps --------------------------
	.section	.nv.constant0._Z8eqKernelPKsS0_Ps,"a",@progbits
	.sectionflags	@""
	.align	4
.nv.constant0._Z8eqKernelPKsS0_Ps:
	.zero		920


//--------------------- .nv.constant0._Z9posKernelPKsPs --------------------------
	.section	.nv.constant0._Z9posKernelPKsPs,"a",@progbits
	.sectionflags	@""
	.align	4
.nv.constant0._Z9posKernelPKsPs:
	.zero		912


//--------------------- .nv.constant0._Z9negKernelPKsPs --------------------------
	.section	.nv.constant0._Z9negKernelPKsPs,"a",@progbits
	.sectionflags	@""
	.align	4
.nv.constant0._Z9negKernelPKsPs:
	.zero		912


//--------------------- .nv.constant0._Z9absKernelPKsPs --------------------------
	.section	.nv.constant0._Z9absKernelPKsPs,"a",@progbits
	.sectionflags	@""
	.align	4
.nv.constant0._Z9absKernelPKsPs:
	.zero		912


//--------------------- .nv.constant0._Z9powKernelPKsS0_Ps --------------------------
	.section	.nv.constant0._Z9powKernelPKsS0_Ps,"a",@progbits
	.sectionflags	@""
	.align	4
.nv.constant0._Z9powKernelPKsS0_Ps:
	.zero		920


//--------------------- .nv.constant0._Z9modKernelPKsS0_Ps --------------------------
	.section	.nv.constant0._Z9modKernelPKsS0_Ps,"a",@progbits
	.sectionflags	@""
	.align	4
.nv.constant0._Z9modKernelPKsS0_Ps:
	.zero		920


//--------------------- .nv.constant0._Z10fdivKernelPKsS0_Ps --------------------------
	.section	.nv.constant0._Z10fdivKernelPKsS0_Ps,"a",@progbits
	.sectionflags	@""
	.align	4
.nv.constant0._Z10fdivKernelPKsS0_Ps:
	.zero		920


//--------------------- .nv.constant0._Z10tdivKernelPKsS0_Ps --------------------------
	.section	.nv.constant0._Z10tdivKernelPKsS0_Ps,"a",@progbits
	.sectionflags	@""
	.align	4
.nv.constant0._Z10tdivKernelPKsS0_Ps:
	.zero		920


//--------------------- .nv.constant0._Z9mulKernelPKsS0_Ps --------------------------
	.section	.nv.constant0._Z9mulKernelPKsS0_Ps,"a",@progbits
	.sectionflags	@""
	.align	4
.nv.constant0._Z9mulKernelPKsS0_Ps:
	.zero		920


//--------------------- .nv.constant0._Z9subKernelPKsS0_Ps --------------------------
	.section	.nv.constant0._Z9subKernelPKsS0_Ps,"a",@progbits
	.sectionflags	@""
	.align	4
.nv.constant0._Z9subKernelPKsS0_Ps:
	.zero		920


//--------------------- .nv.constant0._Z9addKernelPKsS0_Ps --------------------------
	.section	.nv.constant0._Z9addKernelPKsS0_Ps,"a",@progbits
	.sectionflags	@""
	.align	4
.nv.constant0._Z9addKernelPKsS0_Ps:
	.zero		920


//--------------------- SYMBOLS --------------------------

	.type		.nv.reservedSmem.offset0,@object
	.size		.nv.reservedSmem.offset0,0x4
